	.target	sm_100a

	.elftype	@"ET_EXEC"


//--------------------- .note.nv.tkinfo           --------------------------
	.section	.note.nv.tkinfo,"",@"SHT_NOTE"
	.sectionflags	@"SHF_NOTE_NV_TKINFO"
	.tkinfo
        /*0018*/ 	.word	0x00000002
        /*0030*/ 	.string	""
        /*0030*/ 	.string	"ptxas"
        /*0030*/ 	.string	"Cuda compilation tools, release 13.0, V13.0.88"
        /*0030*/ 	.string	"Build cuda_13.0.r13.0/compiler.36424714_0"
        /*0030*/ 	.string	"-arch sm_100a -m 64 "



//--------------------- .note.nv.cuinfo           --------------------------
	.section	.note.nv.cuinfo,"",@"SHT_NOTE"
	.sectionflags	@"SHF_NOTE_NV_CUINFO"
        /*0018*/ 	.short	0x0002
        /*001a*/ 	.short	0x0064
        /*001c*/ 	.short	0x0082
	.zero		2


//--------------------- .nv.info                  --------------------------
	.section	.nv.info,"",@"SHT_CUDA_INFO"
	.align	4


	//----- nvinfo : EIATTR_REGCOUNT
	.align		4
        /*0000*/ 	.byte	0x04, 0x2f
        /*0002*/ 	.short	(.L_19 - .L_18)
	.align		4
.L_18:
        /*0004*/ 	.word	index@(_ZN7cutlass13device_kernelINS_4gemm6kernel13GemmUniversalIN4cute5tupleIJiiiiEEENS1_10collective13CollectiveMmaINS1_35MainloopSm100TmaUmmaWarpSpecializedILi4ELi2ELi4ENS5_IJNS4_1CILi2EEESB_NSA_ILi1EEEEEEEENS5_IJNSA_ILi128EEESF_NSA_ILi64EEEEEENS_6half_tENS5_IJlSC_lEEESI_SJ_NS4_8TiledMMAINS4_8MMA_AtomIJNS4_26SM100_MMA_F16BF16_2x1SM_SSISI_SI_fLi128ELi128ELNS4_4UMMA5MajorE0ELSO_0ELNSN_7ScaleInE0ELSP_0EEEEEENS4_6LayoutINS5_IJSC_SC_SC_EEENS5_IJNSA_ILi0EEESU_SU_EEEEENS5_IJNS4_10UnderscoreESX_SX_EEEEENS4_28SM100_TMA_2SM_LOAD_MULTICASTENS4_14ComposedLayoutINS4_7SwizzleILi3ELi4ELi3EEENS4_18smem_ptr_flag_bitsILi16EEENSS_INS5_IJNSA_ILi8EEESG_EEENS5_IJSG_SC_EEEEEEEvNS4_8identityENS4_18SM100_TMA_2SM_LOADES1A_vS1B_EENS_8epilogue10collective18CollectiveEpilogueINS1E_23Sm100TmaWarpSpecializedILi4ELi2ELi16ELb1ELb0EEEJNS5_IJSG_SF_SG_EEENS5_IJNSS_ISG_SC_EENSS_INS5_IJNSA_ILi16EEESB_EEENS5_IJSC_SG_EEEEEEEESI_SJ_SI_SJ_NS1E_6fusion15FusionCallbacksIS1I_NS1Q_17LinearCombinationISI_fSI_fLNS_15FloatRoundStyleE2EEES1J_S1P_JEEENS4_5SM1004TMEM4LOAD26SM100_TMEM_LOAD_32dp32b16xENS4_13SM90_TMA_LOADENS11_INS12_ILi1ELi4ELi3EEES15_NSS_INS5_IJS16_S1L_EEENS5_IJS1L_SC_EEEEEEENS4_39AutoVectorizingCopyWithAssumedAlignmentILi128EEENS4_14SM90_TMA_STOREES25_S27_S27_EEEvvEEEEvNT_6ParamsE)
        /*0008*/ 	.word	0x00000044


	//----- nvinfo : EIATTR_FRAME_SIZE
	.align		4
.L_19:
        /*000c*/ 	.byte	0x04, 0x11
        /*000e*/ 	.short	(.L_21 - .L_20)
	.align		4
.L_20:
        /*0010*/ 	.word	index@($__internal_2_$__cuda_sm10x_tcgen05_guardrail_trap_unallocated_columns_being_dealloced)
        /*0014*/ 	.word	0x00000000


	//----- nvinfo : EIATTR_FRAME_SIZE
	.align		4
.L_21:
        /*0018*/ 	.byte	0x04, 0x11
        /*001a*/ 	.short	(.L_23 - .L_22)
	.align		4
.L_22:
        /*001c*/ 	.word	index@($__internal_1_$__cuda_sm10x_tcgen05_guardrail_trap_phase_invalid_during_alloc)
        /*0020*/ 	.word	0x00000000


	//----- nvinfo : EIATTR_FRAME_SIZE
	.align		4
.L_23:
        /*0024*/ 	.byte	0x04, 0x11
        /*0026*/ 	.short	(.L_25 - .L_24)
	.align		4
.L_24:
        /*0028*/ 	.word	index@($__internal_0_$__cuda_sm10x_tcgen05_guardrail_trap_col_being_dealloced_not_returned_by_alloc)
        /*002c*/ 	.word	0x00000000


	//----- nvinfo : EIATTR_FRAME_SIZE
	.align		4
.L_25:
        /*0030*/ 	.byte	0x04, 0x11
        /*0032*/ 	.short	(.L_27 - .L_26)
	.align		4
.L_26:
        /*0034*/ 	.word	index@(_ZN7cutlass13device_kernelINS_4gemm6kernel13GemmUniversalIN4cute5tupleIJiiiiEEENS1_10collective13CollectiveMmaINS1_35MainloopSm100TmaUmmaWarpSpecializedILi4ELi2ELi4ENS5_IJNS4_1CILi2EEESB_NSA_ILi1EEEEEEEENS5_IJNSA_ILi128EEESF_NSA_ILi64EEEEEENS_6half_tENS5_IJlSC_lEEESI_SJ_NS4_8TiledMMAINS4_8MMA_AtomIJNS4_26SM100_MMA_F16BF16_2x1SM_SSISI_SI_fLi128ELi128ELNS4_4UMMA5MajorE0ELSO_0ELNSN_7ScaleInE0ELSP_0EEEEEENS4_6LayoutINS5_IJSC_SC_SC_EEENS5_IJNSA_ILi0EEESU_SU_EEEEENS5_IJNS4_10UnderscoreESX_SX_EEEEENS4_28SM100_TMA_2SM_LOAD_MULTICASTENS4_14ComposedLayoutINS4_7SwizzleILi3ELi4ELi3EEENS4_18smem_ptr_flag_bitsILi16EEENSS_INS5_IJNSA_ILi8EEESG_EEENS5_IJSG_SC_EEEEEEEvNS4_8identityENS4_18SM100_TMA_2SM_LOADES1A_vS1B_EENS_8epilogue10collective18CollectiveEpilogueINS1E_23Sm100TmaWarpSpecializedILi4ELi2ELi16ELb1ELb0EEEJNS5_IJSG_SF_SG_EEENS5_IJNSS_ISG_SC_EENSS_INS5_IJNSA_ILi16EEESB_EEENS5_IJSC_SG_EEEEEEEESI_SJ_SI_SJ_NS1E_6fusion15FusionCallbacksIS1I_NS1Q_17LinearCombinationISI_fSI_fLNS_15FloatRoundStyleE2EEES1J_S1P_JEEENS4_5SM1004TMEM4LOAD26SM100_TMEM_LOAD_32dp32b16xENS4_13SM90_TMA_LOADENS11_INS12_ILi1ELi4ELi3EEES15_NSS_INS5_IJS16_S1L_EEENS5_IJS1L_SC_EEEEEEENS4_39AutoVectorizingCopyWithAssumedAlignmentILi128EEENS4_14SM90_TMA_STOREES25_S27_S27_EEEvvEEEEvNT_6ParamsE)
        /*0038*/ 	.word	0x00000000


	//----- nvinfo : EIATTR_MIN_STACK_SIZE
	.align		4
.L_27:
        /*003c*/ 	.byte	0x04, 0x12
        /*003e*/ 	.short	(.L_29 - .L_28)
	.align		4
.L_28:
        /*0040*/ 	.word	index@(_ZN7cutlass13device_kernelINS_4gemm6kernel13GemmUniversalIN4cute5tupleIJiiiiEEENS1_10collective13CollectiveMmaINS1_35MainloopSm100TmaUmmaWarpSpecializedILi4ELi2ELi4ENS5_IJNS4_1CILi2EEESB_NSA_ILi1EEEEEEEENS5_IJNSA_ILi128EEESF_NSA_ILi64EEEEEENS_6half_tENS5_IJlSC_lEEESI_SJ_NS4_8TiledMMAINS4_8MMA_AtomIJNS4_26SM100_MMA_F16BF16_2x1SM_SSISI_SI_fLi128ELi128ELNS4_4UMMA5MajorE0ELSO_0ELNSN_7ScaleInE0ELSP_0EEEEEENS4_6LayoutINS5_IJSC_SC_SC_EEENS5_IJNSA_ILi0EEESU_SU_EEEEENS5_IJNS4_10UnderscoreESX_SX_EEEEENS4_28SM100_TMA_2SM_LOAD_MULTICASTENS4_14ComposedLayoutINS4_7SwizzleILi3ELi4ELi3EEENS4_18smem_ptr_flag_bitsILi16EEENSS_INS5_IJNSA_ILi8EEESG_EEENS5_IJSG_SC_EEEEEEEvNS4_8identityENS4_18SM100_TMA_2SM_LOADES1A_vS1B_EENS_8epilogue10collective18CollectiveEpilogueINS1E_23Sm100TmaWarpSpecializedILi4ELi2ELi16ELb1ELb0EEEJNS5_IJSG_SF_SG_EEENS5_IJNSS_ISG_SC_EENSS_INS5_IJNSA_ILi16EEESB_EEENS5_IJSC_SG_EEEEEEEESI_SJ_SI_SJ_NS1E_6fusion15FusionCallbacksIS1I_NS1Q_17LinearCombinationISI_fSI_fLNS_15FloatRoundStyleE2EEES1J_S1P_JEEENS4_5SM1004TMEM4LOAD26SM100_TMEM_LOAD_32dp32b16xENS4_13SM90_TMA_LOADENS11_INS12_ILi1ELi4ELi3EEES15_NSS_INS5_IJS16_S1L_EEENS5_IJS1L_SC_EEEEEEENS4_39AutoVectorizingCopyWithAssumedAlignmentILi128EEENS4_14SM90_TMA_STOREES25_S27_S27_EEEvvEEEEvNT_6ParamsE)
        /*0044*/ 	.word	0x00000000
.L_29:


//--------------------- .nv.compat                --------------------------
	.section	.nv.compat,"",@"SHT_CUDA_COMPAT_INFO"
	.align	4
        /*0000*/ 	.byte	0x02, 0x09, 0x01, 0x00, 0x02, 0x02, 0x02, 0x00, 0x02, 0x05, 0x05, 0x00, 0x03, 0x07, 0x01, 0x01
        /*0010*/ 	.byte	0x02, 0x03, 0x01, 0x00, 0x02, 0x06, 0x01, 0x00, 0x04, 0x0b, 0x08, 0x00, 0x09, 0x00, 0x00, 0x00
        /*0020*/ 	.byte	0x00, 0x00, 0x00, 0x00


//--------------------- .nv.info._ZN7cutlass13device_kernelINS_4gemm6kernel13GemmUniversalIN4cute5tupleIJiiiiEEENS1_10collective13CollectiveMmaINS1_35MainloopSm100TmaUmmaWarpSpecializedILi4ELi2ELi4ENS5_IJNS4_1CILi2EEESB_NSA_ILi1EEEEEEEENS5_IJNSA_ILi128EEESF_NSA_ILi64EEEEEENS_6half_tENS5_IJlSC_lEEESI_SJ_NS4_8TiledMMAINS4_8MMA_AtomIJNS4_26SM100_MMA_F16BF16_2x1SM_SSISI_SI_fLi128ELi128ELNS4_4UMMA5MajorE0ELSO_0ELNSN_7ScaleInE0ELSP_0EEEEEENS4_6LayoutINS5_IJSC_SC_SC_EEENS5_IJNSA_ILi0EEESU_SU_EEEEENS5_IJNS4_10UnderscoreESX_SX_EEEEENS4_28SM100_TMA_2SM_LOAD_MULTICASTENS4_14ComposedLayoutINS4_7SwizzleILi3ELi4ELi3EEENS4_18smem_ptr_flag_bitsILi16EEENSS_INS5_IJNSA_ILi8EEESG_EEENS5_IJSG_SC_EEEEEEEvNS4_8identityENS4_18SM100_TMA_2SM_LOADES1A_vS1B_EENS_8epilogue10collective18CollectiveEpilogueINS1E_23Sm100TmaWarpSpecializedILi4ELi2ELi16ELb1ELb0EEEJNS5_IJSG_SF_SG_EEENS5_IJNSS_ISG_SC_EENSS_INS5_IJNSA_ILi16EEESB_EEENS5_IJSC_SG_EEEEEEEESI_SJ_SI_SJ_NS1E_6fusion15FusionCallbacksIS1I_NS1Q_17LinearCombinationISI_fSI_fLNS_15FloatRoundStyleE2EEES1J_S1P_JEEENS4_5SM1004TMEM4LOAD26SM100_TMEM_LOAD_32dp32b16xENS4_13SM90_TMA_LOADENS11_INS12_ILi1ELi4ELi3EEES15_NSS_INS5_IJS16_S1L_EEENS5_IJS1L_SC_EEEEEEENS4_39AutoVectorizingCopyWithAssumedAlignmentILi128EEENS4_14SM90_TMA_STOREES25_S27_S27_EEEvvEEEEvNT_6ParamsE --------------------------
	.section	.nv.info._ZN7cutlass13device_kernelINS_4gemm6kernel13GemmUniversalIN4cute5tupleIJiiiiEEENS1_10collective13CollectiveMmaINS1_35MainloopSm100TmaUmmaWarpSpecializedILi4ELi2ELi4ENS5_IJNS4_1CILi2EEESB_NSA_ILi1EEEEEEEENS5_IJNSA_ILi128EEESF_NSA_ILi64EEEEEENS_6half_tENS5_IJlSC_lEEESI_SJ_NS4_8TiledMMAINS4_8MMA_AtomIJNS4_26SM100_MMA_F16BF16_2x1SM_SSISI_SI_fLi128ELi128ELNS4_4UMMA5MajorE0ELSO_0ELNSN_7ScaleInE0ELSP_0EEEEEENS4_6LayoutINS5_IJSC_SC_SC_EEENS5_IJNSA_ILi0EEESU_SU_EEEEENS5_IJNS4_10UnderscoreESX_SX_EEEEENS4_28SM100_TMA_2SM_LOAD_MULTICASTENS4_14ComposedLayoutINS4_7SwizzleILi3ELi4ELi3EEENS4_18smem_ptr_flag_bitsILi16EEENSS_INS5_IJNSA_ILi8EEESG_EEENS5_IJSG_SC_EEEEEEEvNS4_8identityENS4_18SM100_TMA_2SM_LOADES1A_vS1B_EENS_8epilogue10collective18CollectiveEpilogueINS1E_23Sm100TmaWarpSpecializedILi4ELi2ELi16ELb1ELb0EEEJNS5_IJSG_SF_SG_EEENS5_IJNSS_ISG_SC_EENSS_INS5_IJNSA_ILi16EEESB_EEENS5_IJSC_SG_EEEEEEEESI_SJ_SI_SJ_NS1E_6fusion15FusionCallbacksIS1I_NS1Q_17LinearCombinationISI_fSI_fLNS_15FloatRoundStyleE2EEES1J_S1P_JEEENS4_5SM1004TMEM4LOAD26SM100_TMEM_LOAD_32dp32b16xENS4_13SM90_TMA_LOADENS11_INS12_ILi1ELi4ELi3EEES15_NSS_INS5_IJS16_S1L_EEENS5_IJS1L_SC_EEEEEEENS4_39AutoVectorizingCopyWithAssumedAlignmentILi128EEENS4_14SM90_TMA_STOREES25_S27_S27_EEEvvEEEEvNT_6ParamsE,"",@"SHT_CUDA_INFO"
	.sectionflags	@""
	.align	4


	//----- nvinfo : EIATTR_CUDA_API_VERSION
	.align		4
        /*0000*/ 	.byte	0x04, 0x37
        /*0002*/ 	.short	(.L_31 - .L_30)
.L_30:
        /*0004*/ 	.word	0x00000082


	//----- nvinfo : EIATTR_KPARAM_INFO
	.align		4
.L_31:
        /*0008*/ 	.byte	0x04, 0x17
        /*000a*/ 	.short	(.L_33 - .L_32)
.L_32:
        /*000c*/ 	.word	0x00000000
        /*0010*/ 	.short	0x0000
        /*0012*/ 	.short	0x0000
        /*0014*/ 	.byte	0x00, 0xf0, 0x01, 0x20


	//----- nvinfo : EIATTR_AT_ENTRY_FRAGMENTS
	.align		4
.L_33:
        /*0018*/ 	.byte	0x04, 0x4f
        /*001a*/ 	.short	(.L_35 - .L_34)


	//   ....[0]....
.L_34:
        /*001c*/ 	.word	0x00000007


	//----- nvinfo : EIATTR_RESERVED_SMEM_USED
	.align		4
.L_35:
        /*0020*/ 	.byte	0x01, 0x41
	.zero		2


	//----- nvinfo : EIATTR_SPARSE_MMA_MASK
	.align		4
        /*0024*/ 	.byte	0x03, 0x50
        /*0026*/ 	.short	0x0000


	//----- nvinfo : EIATTR_TCGEN05_2CTA_USED
	.align		4
        /*0028*/ 	.byte	0x01, 0x52
	.zero		2


	//----- nvinfo : EIATTR_MAXREG_COUNT
	.align		4
        /*002c*/ 	.byte	0x03, 0x1b
        /*002e*/ 	.short	0x00ff


	//----- nvinfo : EIATTR_NUM_BARRIERS
	.align		4
        /*0030*/ 	.byte	0x02, 0x4c
        /*0032*/ 	.byte	0x07
	.zero		1


	//----- nvinfo : EIATTR_EXTERNS
	.align		4
        /*0034*/ 	.byte	0x04, 0x0f
        /*0036*/ 	.short	(.L_37 - .L_36)


	//   ....[0]....
	.align		4
.L_36:
        /*0038*/ 	.word	index@(__assertfail)


	//----- nvinfo : EIATTR_MERCURY_ISA_VERSION
	.align		4
.L_37:
        /*003c*/ 	.byte	0x03, 0x5f
        /*003e*/ 	.short	0x0101


	//----- nvinfo : EIATTR_INT_WARP_WIDE_INSTR_OFFSETS
	.align		4
        /*0040*/ 	.byte	0x04, 0x31
        /*0042*/ 	.short	(.L_39 - .L_38)


	//   ....[0]....
.L_38:
        /*0044*/ 	.word	0x00000d70


	//   ....[1]....
        /*0048*/ 	.word	0x00000e10


	//   ....[2]....
        /*004c*/ 	.word	0x000042b0


	//   ....[3]....
        /*0050*/ 	.word	0x000042e0


	//   ....[4]....
        /*0054*/ 	.word	0x00004300


	//   ....[5]....
        /*0058*/ 	.word	0x00004e40


	//   ....[6]....
        /*005c*/ 	.word	0x00004ee0


	//   ....[7]....
        /*0060*/ 	.word	0x00004fa0


	//   ....[8]....
        /*0064*/ 	.word	0x00005010


	//   ....[9]....
        /*0068*/ 	.word	0x000050d0


	//   ....[10]....
        /*006c*/ 	.word	0x00005170


	//   ....[11]....
        /*0070*/ 	.word	0x000051e0


	//   ....[12]....
        /*0074*/ 	.word	0x000052a0


	//   ....[13]....
        /*0078*/ 	.word	0x00005340


	//   ....[14]....
        /*007c*/ 	.word	0x000053e0


	//   ....[15]....
        /*0080*/ 	.word	0x000054d0


	//   ....[16]....
        /*0084*/ 	.word	0x000055a0


	//----- nvinfo : EIATTR_COOP_GROUP_MASK_REGIDS
	.align		4
.L_39:
        /*0088*/ 	.byte	0x04, 0x29
        /*008a*/ 	.short	(.L_41 - .L_40)


	//   ....[0]....
.L_40:
        /*008c*/ 	.word	0xffffffff


	//   ....[1]....
        /*0090*/ 	.word	0xffffffff


	//   ....[2]....
        /*0094*/ 	.word	0xffffffff


	//   ....[3]....
        /*0098*/ 	.word	0xffffffff


	//   ....[4]....
        /*009c*/ 	.word	0xffffffff


	//   ....[5]....
        /*00a0*/ 	.word	0xffffffff


	//   ....[6]....
        /*00a4*/ 	.word	0xffffffff


	//   ....[7]....
        /*00a8*/ 	.word	0xffffffff


	//   ....[8]....
        /*00ac*/ 	.word	0xffffffff


	//   ....[9]....
        /*00b0*/ 	.word	0xffffffff


	//   ....[10]....
        /*00b4*/ 	.word	0xffffffff


	//   ....[11]....
        /*00b8*/ 	.word	0xffffffff


	//   ....[12]....
        /*00bc*/ 	.word	0xffffffff


	//   ....[13]....
        /*00c0*/ 	.word	0xffffffff


	//----- nvinfo : EIATTR_COOP_GROUP_INSTR_OFFSETS
	.align		4
.L_41:
        /*00c4*/ 	.byte	0x04, 0x28
        /*00c6*/ 	.short	(.L_43 - .L_42)


	//   ....[0]....
.L_42:
        /*00c8*/ 	.word	0x000000b0


	//   ....[1]....
        /*00cc*/ 	.word	0x00000520


	//   ....[2]....
        /*00d0*/ 	.word	0x000006e0


	//   ....[3]....
        /*00d4*/ 	.word	0x00000870


	//   ....[4]....
        /*00d8*/ 	.word	0x00000960


	//   ....[5]....
        /*00dc*/ 	.word	0x00000ac0


	//   ....[6]....
        /*00e0*/ 	.word	0x00000c50


	//   ....[7]....
        /*00e4*/ 	.word	0x00000e90


	//   ....[8]....
        /*00e8*/ 	.word	0x000021e0


	//   ....[9]....
        /*00ec*/ 	.word	0x00003090


	//   ....[10]....
        /*00f0*/ 	.word	0x00003560


	//   ....[11]....
        /*00f4*/ 	.word	0x00003590


	//   ....[12]....
        /*00f8*/ 	.word	0x000041b0


	//   ....[13]....
        /*00fc*/ 	.word	0x000043c0


	//----- nvinfo : EIATTR_VRC_CTA_INIT_COUNT
	.align		4
.L_43:
        /*0100*/ 	.byte	0x02, 0x4a
        /*0102*/ 	.byte	0x80
	.zero		1


	//----- nvinfo : EIATTR_SYSCALL_OFFSETS
	.align		4
        /*0104*/ 	.byte	0x04, 0x46
        /*0106*/ 	.short	(.L_45 - .L_44)


	//   ....[0]....
.L_44:
        /*0108*/ 	.word	0x00006140


	//   ....[1]....
        /*010c*/ 	.word	0x00006230


	//   ....[2]....
        /*0110*/ 	.word	0x000069d0


	//   ....[3]....
        /*0114*/ 	.word	0x00007300


	//   ....[4]....
        /*0118*/ 	.word	0x00007bd0


	//   ....[5]....
        /*011c*/ 	.word	0x000084a0


	//----- nvinfo : EIATTR_MBARRIER_INSTR_OFFSETS
	.align		4
.L_45:
        /*0120*/ 	.byte	0x04, 0x39
        /*0122*/ 	.short	(.L_47 - .L_46)


	//   ....[0]....
.L_46:
        /*0124*/ 	.word	0x00000650
        /*0128*/ 	.word	0x000000ff
        /*012c*/ 	.word	0x00000000
        /*0130*/ 	.short	0x0100
        /*0132*/ 	.byte	0x04
	.zero		1


	//   ....[1]....
        /*0134*/ 	.word	0x00000660
        /*0138*/ 	.word	0x000000ff
        /*013c*/ 	.word	0x00000020
        /*0140*/ 	.short	0x0100
        /*0142*/ 	.byte	0x04
	.zero		1


	//   ....[2]....
        /*0144*/ 	.word	0x00000670
        /*0148*/ 	.word	0x000000ff
        /*014c*/ 	.word	0x00000008
        /*0150*/ 	.short	0x0100
        /*0152*/ 	.byte	0x04
	.zero		1


	//   ....[3]....
        /*0154*/ 	.word	0x00000680
        /*0158*/ 	.word	0x000000ff
        /*015c*/ 	.word	0x00000028
        /*0160*/ 	.short	0x0100
        /*0162*/ 	.byte	0x04
	.zero		1


	//   ....[4]....
        /*0164*/ 	.word	0x00000690
        /*0168*/ 	.word	0x000000ff
        /*016c*/ 	.word	0x00000010
        /*0170*/ 	.short	0x0100
        /*0172*/ 	.byte	0x04
	.zero		1


	//   ....[5]....
        /*0174*/ 	.word	0x000006a0
        /*0178*/ 	.word	0x000000ff
        /*017c*/ 	.word	0x00000030
        /*0180*/ 	.short	0x0100
        /*0182*/ 	.byte	0x04
	.zero		1


	//   ....[6]....
        /*0184*/ 	.word	0x000006b0
        /*0188*/ 	.word	0x000000ff
        /*018c*/ 	.word	0x00000018
        /*0190*/ 	.short	0x0100
        /*0192*/ 	.byte	0x04
	.zero		1


	//   ....[7]....
        /*0194*/ 	.word	0x000006c0
        /*0198*/ 	.word	0x000000ff
        /*019c*/ 	.word	0x00000038
        /*01a0*/ 	.short	0x0100
        /*01a2*/ 	.byte	0x04
	.zero		1


	//   ....[8]....
        /*01a4*/ 	.word	0x000007e0
        /*01a8*/ 	.word	0x000000ff
        /*01ac*/ 	.word	0x00000040
        /*01b0*/ 	.short	0x0100
        /*01b2*/ 	.byte	0x04
	.zero		1


	//   ....[9]....
        /*01b4*/ 	.word	0x000007f0
        /*01b8*/ 	.word	0x000000ff
        /*01bc*/ 	.word	0x00000060
        /*01c0*/ 	.short	0x0100
        /*01c2*/ 	.byte	0x04
	.zero		1


	//   ....[10]....
        /*01c4*/ 	.word	0x00000800
        /*01c8*/ 	.word	0x000000ff
        /*01cc*/ 	.word	0x00000048
        /*01d0*/ 	.short	0x0100
        /*01d2*/ 	.byte	0x04
	.zero		1


	//   ....[11]....
        /*01d4*/ 	.word	0x00000810
        /*01d8*/ 	.word	0x000000ff
        /*01dc*/ 	.word	0x00000068
        /*01e0*/ 	.short	0x0100
        /*01e2*/ 	.byte	0x04
	.zero		1


	//   ....[12]....
        /*01e4*/ 	.word	0x00000820
        /*01e8*/ 	.word	0x000000ff
        /*01ec*/ 	.word	0x00000050
        /*01f0*/ 	.short	0x0100
        /*01f2*/ 	.byte	0x04
	.zero		1


	//   ....[13]....
        /*01f4*/ 	.word	0x00000830
        /*01f8*/ 	.word	0x000000ff
        /*01fc*/ 	.word	0x00000070
        /*0200*/ 	.short	0x0100
        /*0202*/ 	.byte	0x04
	.zero		1


	//   ....[14]....
        /*0204*/ 	.word	0x00000840
        /*0208*/ 	.word	0x000000ff
        /*020c*/ 	.word	0x00000058
        /*0210*/ 	.short	0x0100
        /*0212*/ 	.byte	0x04
	.zero		1


	//   ....[15]....
        /*0214*/ 	.word	0x00000850
        /*0218*/ 	.word	0x000000ff
        /*021c*/ 	.word	0x00000078
        /*0220*/ 	.short	0x0100
        /*0222*/ 	.byte	0x04
	.zero		1


	//   ....[16]....
        /*0224*/ 	.word	0x00000930
        /*0228*/ 	.word	0x000000ff
        /*022c*/ 	.word	0x00000080
        /*0230*/ 	.short	0x0100
        /*0232*/ 	.byte	0x06
	.zero		1


	//   ....[17]....
        /*0234*/ 	.word	0x00000940
        /*0238*/ 	.word	0x000000ff
        /*023c*/ 	.word	0x00000088
        /*0240*/ 	.short	0x0100
        /*0242*/ 	.byte	0x06
	.zero		1


	//   ....[18]....
        /*0244*/ 	.word	0x00000a70
        /*0248*/ 	.word	0x000000ff
        /*024c*/ 	.word	0x00000090
        /*0250*/ 	.short	0x0100
        /*0252*/ 	.byte	0x06
	.zero		1


	//   ....[19]....
        /*0254*/ 	.word	0x00000a80
        /*0258*/ 	.word	0x000000ff
        /*025c*/ 	.word	0x000000a0
        /*0260*/ 	.short	0x0100
        /*0262*/ 	.byte	0x06
	.zero		1


	//   ....[20]....
        /*0264*/ 	.word	0x00000a90
        /*0268*/ 	.word	0x000000ff
        /*026c*/ 	.word	0x00000098
        /*0270*/ 	.short	0x0100
        /*0272*/ 	.byte	0x06
	.zero		1


	//   ....[21]....
        /*0274*/ 	.word	0x00000aa0
        /*0278*/ 	.word	0x000000ff
        /*027c*/ 	.word	0x000000a8
        /*0280*/ 	.short	0x0100
        /*0282*/ 	.byte	0x06
	.zero		1


	//   ....[22]....
        /*0284*/ 	.word	0x00000bc0
        /*0288*/ 	.word	0x000000ff
        /*028c*/ 	.word	0x000000b0
        /*0290*/ 	.short	0x0100
        /*0292*/ 	.byte	0x04
	.zero		1


	//   ....[23]....
        /*0294*/ 	.word	0x00000bd0
        /*0298*/ 	.word	0x000000ff
        /*029c*/ 	.word	0x000000d0
        /*02a0*/ 	.short	0x0100
        /*02a2*/ 	.byte	0x04
	.zero		1


	//   ....[24]....
        /*02a4*/ 	.word	0x00000be0
        /*02a8*/ 	.word	0x000000ff
        /*02ac*/ 	.word	0x000000b8
        /*02b0*/ 	.short	0x0100
        /*02b2*/ 	.byte	0x04
	.zero		1


	//   ....[25]....
        /*02b4*/ 	.word	0x00000bf0
        /*02b8*/ 	.word	0x000000ff
        /*02bc*/ 	.word	0x000000d8
        /*02c0*/ 	.short	0x0100
        /*02c2*/ 	.byte	0x04
	.zero		1


	//   ....[26]....
        /*02c4*/ 	.word	0x00000c00
        /*02c8*/ 	.word	0x000000ff
        /*02cc*/ 	.word	0x000000c0
        /*02d0*/ 	.short	0x0100
        /*02d2*/ 	.byte	0x04
	.zero		1


	//   ....[27]....
        /*02d4*/ 	.word	0x00000c10
        /*02d8*/ 	.word	0x000000ff
        /*02dc*/ 	.word	0x000000e0
        /*02e0*/ 	.short	0x0100
        /*02e2*/ 	.byte	0x04
	.zero		1


	//   ....[28]....
        /*02e4*/ 	.word	0x00000c20
        /*02e8*/ 	.word	0x000000ff
        /*02ec*/ 	.word	0x000000c8
        /*02f0*/ 	.short	0x0100
        /*02f2*/ 	.byte	0x04
	.zero		1


	//   ....[29]....
        /*02f4*/ 	.word	0x00000c30
        /*02f8*/ 	.word	0x000000ff
        /*02fc*/ 	.word	0x000000e8
        /*0300*/ 	.short	0x0100
        /*0302*/ 	.byte	0x04
	.zero		1


	//   ....[30]....
        /*0304*/ 	.word	0x00000d20
        /*0308*/ 	.word	0x000000ff
        /*030c*/ 	.word	0x000000f0
        /*0310*/ 	.short	0x0100
        /*0312*/ 	.byte	0x04
	.zero		1


	//   ....[31]....
        /*0314*/ 	.word	0x00000d30
        /*0318*/ 	.word	0x000000ff
        /*031c*/ 	.word	0x00000100
        /*0320*/ 	.short	0x0100
        /*0322*/ 	.byte	0x04
	.zero		1


	//   ....[32]....
        /*0324*/ 	.word	0x00000d40
        /*0328*/ 	.word	0x000000ff
        /*032c*/ 	.word	0x000000f8
        /*0330*/ 	.short	0x0100
        /*0332*/ 	.byte	0x04
	.zero		1


	//   ....[33]....
        /*0334*/ 	.word	0x00000d50
        /*0338*/ 	.word	0x000000ff
        /*033c*/ 	.word	0x00000108
        /*0340*/ 	.short	0x0100
        /*0342*/ 	.byte	0x04
	.zero		1


	//   ....[34]....
        /*0344*/ 	.word	0x00000e50
        /*0348*/ 	.word	0x000000ff
        /*034c*/ 	.word	0x00000110
        /*0350*/ 	.short	0x0100
        /*0352*/ 	.byte	0x06
	.zero		1


	//   ....[35]....
        /*0354*/ 	.word	0x00001a00
        /*0358*/ 	.word	0x00000000
        /*035c*/ 	.word	0x00000100
        /*0360*/ 	.short	0x010a
        /*0362*/ 	.byte	0xff
	.zero		1


	//   ....[36]....
        /*0364*/ 	.word	0x00001a30
        /*0368*/ 	.word	0x00000000
        /*036c*/ 	.word	0x000000f0
        /*0370*/ 	.short	0x0101
        /*0372*/ 	.byte	0xff
	.zero		1


	//   ....[37]....
        /*0374*/ 	.word	0x00001af0
        /*0378*/ 	.word	0x000000ff
        /*037c*/ 	.word	0x00000020
        /*0380*/ 	.short	0x010a
        /*0382*/ 	.byte	0x04
	.zero		1


	//   ....[38]....
        /*0384*/ 	.word	0x00001bc0
        /*0388*/ 	.word	0x000000ff
        /*038c*/ 	.word	0x00000020
        /*0390*/ 	.short	0x010a
        /*0392*/ 	.byte	0x21
	.zero		1


	//   ....[39]....
        /*0394*/ 	.word	0x00001d70
        /*0398*/ 	.word	0x000000ff
        /*039c*/ 	.word	0x00000020
        /*03a0*/ 	.short	0x010a
        /*03a2*/ 	.byte	0x05
	.zero		1


	//   ....[40]....
        /*03a4*/ 	.word	0x00001e80
        /*03a8*/ 	.word	0x000000ff
        /*03ac*/ 	.word	0x00000088
        /*03b0*/ 	.short	0x0101
        /*03b2*/ 	.byte	0x06
	.zero		1


	//   ....[41]....
        /*03b4*/ 	.word	0x00001ea0
        /*03b8*/ 	.word	0x000000ff
        /*03bc*/ 	.word	0x00000020
        /*03c0*/ 	.short	0x010a
        /*03c2*/ 	.byte	0x04
	.zero		1


	//   ....[42]....
        /*03c4*/ 	.word	0x00001f20
        /*03c8*/ 	.word	0x000000ff
        /*03cc*/ 	.word	0x00000020
        /*03d0*/ 	.short	0x010a
        /*03d2*/ 	.byte	0x11
	.zero		1


	//   ....[43]....
        /*03d4*/ 	.word	0x000020b0
        /*03d8*/ 	.word	0x000000ff
        /*03dc*/ 	.word	0x00000020
        /*03e0*/ 	.short	0x010a
        /*03e2*/ 	.byte	0x05
	.zero		1


	//   ....[44]....
        /*03e4*/ 	.word	0x00002210
        /*03e8*/ 	.word	0x00000003
        /*03ec*/ 	.word	0x00000090
        /*03f0*/ 	.short	0x010a
        /*03f2*/ 	.byte	0xff
	.zero		1


	//   ....[45]....
        /*03f4*/ 	.word	0x00002360
        /*03f8*/ 	.word	0x00000000
        /*03fc*/ 	.word	0x00000000
        /*0400*/ 	.short	0x0101
        /*0402*/ 	.byte	0xff
	.zero		1


	//   ....[46]....
        /*0404*/ 	.word	0x00002910
        /*0408*/ 	.word	0x000000ff
        /*040c*/ 	.word	0x00000000
        /*0410*/ 	.short	0x010a
        /*0412*/ 	.byte	0x04
	.zero		1


	//   ....[47]....
        /*0414*/ 	.word	0x000029a0
        /*0418*/ 	.word	0x000000ff
        /*041c*/ 	.word	0x00000000
        /*0420*/ 	.short	0x010a
        /*0422*/ 	.byte	0x05
	.zero		1


	//   ....[48]....
        /*0424*/ 	.word	0x00002a30
        /*0428*/ 	.word	0x000000ff
        /*042c*/ 	.word	0x00000000
        /*0430*/ 	.short	0x010a
        /*0432*/ 	.byte	0x05
	.zero		1


	//   ....[49]....
        /*0434*/ 	.word	0x00002ad0
        /*0438*/ 	.word	0x00000000
        /*043c*/ 	.word	0x00000000
        /*0440*/ 	.short	0x010a
        /*0442*/ 	.byte	0xff
	.zero		1


	//   ....[50]....
        /*0444*/ 	.word	0x00002bf0
        /*0448*/ 	.word	0x00000002
        /*044c*/ 	.word	0x000000f0
        /*0450*/ 	.short	0x010a
        /*0452*/ 	.byte	0xff
	.zero		1


	//   ....[51]....
        /*0454*/ 	.word	0x00002c60
        /*0458*/ 	.word	0x00000002
        /*045c*/ 	.word	0x00000000
        /*0460*/ 	.short	0x0101
        /*0462*/ 	.byte	0xff
	.zero		1


	//   ....[52]....
        /*0464*/ 	.word	0x00002c80
        /*0468*/ 	.word	0x000000ff
        /*046c*/ 	.word	0x000000a0
        /*0470*/ 	.short	0x010a
        /*0472*/ 	.byte	0x04
	.zero		1


	//   ....[53]....
        /*0474*/ 	.word	0x00002da0
        /*0478*/ 	.word	0x00000002
        /*047c*/ 	.word	0x00000090
        /*0480*/ 	.short	0x010a
        /*0482*/ 	.byte	0xff
	.zero		1


	//   ....[54]....
        /*0484*/ 	.word	0x00002ea0
        /*0488*/ 	.word	0x00000002
        /*048c*/ 	.word	0x00000000
        /*0490*/ 	.short	0x0101
        /*0492*/ 	.byte	0xff
	.zero		1


	//   ....[55]....
        /*0494*/ 	.word	0x00002f30
        /*0498*/ 	.word	0x000000ff
        /*049c*/ 	.word	0x000000a0
        /*04a0*/ 	.short	0x0106
        /*04a2*/ 	.byte	0x04
	.zero		1


	//   ....[56]....
        /*04a4*/ 	.word	0x00002f50
        /*04a8*/ 	.word	0x000000ff
        /*04ac*/ 	.word	0x000000a0
        /*04b0*/ 	.short	0x010a
        /*04b2*/ 	.byte	0x04
	.zero		1


	//   ....[57]....
        /*04b4*/ 	.word	0x00002fe0
        /*04b8*/ 	.word	0x000000ff
        /*04bc*/ 	.word	0x000000a0
        /*04c0*/ 	.short	0x0106
        /*04c2*/ 	.byte	0x07
	.zero		1


	//   ....[58]....
        /*04c4*/ 	.word	0x00003020
        /*04c8*/ 	.word	0x00000000
        /*04cc*/ 	.word	0x000000a0
        /*04d0*/ 	.short	0x010a
        /*04d2*/ 	.byte	0xff
	.zero		1


	//   ....[59]....
        /*04d4*/ 	.word	0x00003260
        /*04d8*/ 	.word	0x000000ff
        /*04dc*/ 	.word	0x00000008
        /*04e0*/ 	.short	0x010a
        /*04e2*/ 	.byte	0x05
	.zero		1


	//   ....[60]....
        /*04e4*/ 	.word	0x00003280
        /*04e8*/ 	.word	0x000000ff
        /*04ec*/ 	.word	0x00000008
        /*04f0*/ 	.short	0x010a
        /*04f2*/ 	.byte	0x05
	.zero		1


	//   ....[61]....
        /*04f4*/ 	.word	0x00003410
        /*04f8*/ 	.word	0x000000ff
        /*04fc*/ 	.word	0x00000008
        /*0500*/ 	.short	0x010a
        /*0502*/ 	.byte	0x05
	.zero		1


	//   ....[62]....
        /*0504*/ 	.word	0x00003430
        /*0508*/ 	.word	0x000000ff
        /*050c*/ 	.word	0x00000008
        /*0510*/ 	.short	0x010a
        /*0512*/ 	.byte	0x05
	.zero		1


	//   ....[63]....
        /*0514*/ 	.word	0x000034f0
        /*0518*/ 	.word	0x000000ff
        /*051c*/ 	.word	0x00000000
        /*0520*/ 	.short	0x0101
        /*0522*/ 	.byte	0x04
	.zero		1


	//   ....[64]....
        /*0524*/ 	.word	0x00003830
        /*0528*/ 	.word	0x00000000
        /*052c*/ 	.word	0x00000090
        /*0530*/ 	.short	0x010a
        /*0532*/ 	.byte	0xff
	.zero		1


	//   ....[65]....
        /*0534*/ 	.word	0x000038f0
        /*0538*/ 	.word	0x00000000
        /*053c*/ 	.word	0x00000000
        /*0540*/ 	.short	0x0101
        /*0542*/ 	.byte	0xff
	.zero		1


	//   ....[66]....
        /*0544*/ 	.word	0x000039b0
        /*0548*/ 	.word	0x000000ff
        /*054c*/ 	.word	0x00000000
        /*0550*/ 	.short	0x010a
        /*0552*/ 	.byte	0x04
	.zero		1


	//   ....[67]....
        /*0554*/ 	.word	0x000039c0
        /*0558*/ 	.word	0x000000ff
        /*055c*/ 	.word	0x000000d0
        /*0560*/ 	.short	0x010a
        /*0562*/ 	.byte	0x1f
	.zero		1


	//   ....[68]....
        /*0564*/ 	.word	0x00003a70
        /*0568*/ 	.word	0x000000ff
        /*056c*/ 	.word	0x00000000
        /*0570*/ 	.short	0x010a
        /*0572*/ 	.byte	0x05
	.zero		1


	//   ....[69]....
        /*0574*/ 	.word	0x00003ba0
        /*0578*/ 	.word	0x000000ff
        /*057c*/ 	.word	0x00000000
        /*0580*/ 	.short	0x010a
        /*0582*/ 	.byte	0x04
	.zero		1


	//   ....[70]....
        /*0584*/ 	.word	0x00003ea0
        /*0588*/ 	.word	0x000000ff
        /*058c*/ 	.word	0x00000000
        /*0590*/ 	.short	0x010a
        /*0592*/ 	.byte	0x04
	.zero		1


	//   ....[71]....
        /*0594*/ 	.word	0x00003f30
        /*0598*/ 	.word	0x000000ff
        /*059c*/ 	.word	0x00000000
        /*05a0*/ 	.short	0x010a
        /*05a2*/ 	.byte	0x05
	.zero		1


	//   ....[72]....
        /*05a4*/ 	.word	0x00003fc0
        /*05a8*/ 	.word	0x000000ff
        /*05ac*/ 	.word	0x00000000
        /*05b0*/ 	.short	0x010a
        /*05b2*/ 	.byte	0x05
	.zero		1


	//   ....[73]....
        /*05b4*/ 	.word	0x00004060
        /*05b8*/ 	.word	0x00000000
        /*05bc*/ 	.word	0x00000000
        /*05c0*/ 	.short	0x010a
        /*05c2*/ 	.byte	0xff
	.zero		1


	//   ....[74]....
        /*05c4*/ 	.word	0x000040a0
        /*05c8*/ 	.word	0x00000000
        /*05cc*/ 	.word	0x00000000
        /*05d0*/ 	.short	0x010a
        /*05d2*/ 	.byte	0xff
	.zero		1


	//   ....[75]....
        /*05d4*/ 	.word	0x00004110
        /*05d8*/ 	.word	0x000000ff
        /*05dc*/ 	.word	0x00000000
        /*05e0*/ 	.short	0x0101
        /*05e2*/ 	.byte	0x04
	.zero		1


	//   ....[76]....
        /*05e4*/ 	.word	0x00004150
        /*05e8*/ 	.word	0x000000ff
        /*05ec*/ 	.word	0x00000110
        /*05f0*/ 	.short	0x010a
        /*05f2*/ 	.byte	0x1a
	.zero		1


	//   ....[77]....
        /*05f4*/ 	.word	0x000041a0
        /*05f8*/ 	.word	0x000000ff
        /*05fc*/ 	.word	0x00000000
        /*0600*/ 	.short	0x0101
        /*0602*/ 	.byte	0x04
	.zero		1


	//   ....[78]....
        /*0604*/ 	.word	0x00004640
        /*0608*/ 	.word	0x0000000c
        /*060c*/ 	.word	0x00000090
        /*0610*/ 	.short	0x010a
        /*0612*/ 	.byte	0xff
	.zero		1


	//   ....[79]....
        /*0614*/ 	.word	0x000047b0
        /*0618*/ 	.word	0x00000000
        /*061c*/ 	.word	0x00000000
        /*0620*/ 	.short	0x0101
        /*0622*/ 	.byte	0xff
	.zero		1


	//   ....[80]....
        /*0624*/ 	.word	0x00004c40
        /*0628*/ 	.word	0x000000ff
        /*062c*/ 	.word	0x00000088
        /*0630*/ 	.short	0x010a
        /*0632*/ 	.byte	0x15
	.zero		1


	//   ....[81]....
        /*0634*/ 	.word	0x00004dc0
        /*0638*/ 	.word	0x000000ff
        /*063c*/ 	.word	0x00000060
        /*0640*/ 	.short	0x010a
        /*0642*/ 	.byte	0x15
	.zero		1


	//   ....[82]....
        /*0644*/ 	.word	0x00004fc0
        /*0648*/ 	.word	0x000000ff
        /*064c*/ 	.word	0x00000040
        /*0650*/ 	.short	0x010b
        /*0652*/ 	.byte	0x15
	.zero		1


	//   ....[83]....
        /*0654*/ 	.word	0x00004fd0
        /*0658*/ 	.word	0x000000ff
        /*065c*/ 	.word	0x00000000
        /*0660*/ 	.short	0x0101
        /*0662*/ 	.byte	0x06
	.zero		1


	//   ....[84]....
        /*0664*/ 	.word	0x00004fe0
        /*0668*/ 	.word	0x000000ff
        /*066c*/ 	.word	0x00000068
        /*0670*/ 	.short	0x010a
        /*0672*/ 	.byte	0x15
	.zero		1


	//   ....[85]....
        /*0674*/ 	.word	0x00005190
        /*0678*/ 	.word	0x000000ff
        /*067c*/ 	.word	0x00000048
        /*0680*/ 	.short	0x010b
        /*0682*/ 	.byte	0x15
	.zero		1


	//   ....[86]....
        /*0684*/ 	.word	0x000051a0
        /*0688*/ 	.word	0x000000ff
        /*068c*/ 	.word	0x00000000
        /*0690*/ 	.short	0x0101
        /*0692*/ 	.byte	0x06
	.zero		1


	//   ....[87]....
        /*0694*/ 	.word	0x000051b0
        /*0698*/ 	.word	0x000000ff
        /*069c*/ 	.word	0x00000070
        /*06a0*/ 	.short	0x010a
        /*06a2*/ 	.byte	0x15
	.zero		1


	//   ....[88]....
        /*06a4*/ 	.word	0x00005360
        /*06a8*/ 	.word	0x000000ff
        /*06ac*/ 	.word	0x00000050
        /*06b0*/ 	.short	0x010b
        /*06b2*/ 	.byte	0x15
	.zero		1


	//   ....[89]....
        /*06b4*/ 	.word	0x00005370
        /*06b8*/ 	.word	0x000000ff
        /*06bc*/ 	.word	0x00000000
        /*06c0*/ 	.short	0x0101
        /*06c2*/ 	.byte	0x06
	.zero		1


	//   ....[90]....
        /*06c4*/ 	.word	0x00005380
        /*06c8*/ 	.word	0x000000ff
        /*06cc*/ 	.word	0x00000078
        /*06d0*/ 	.short	0x010a
        /*06d2*/ 	.byte	0x15
	.zero		1


	//   ....[91]....
        /*06d4*/ 	.word	0x000055c0
        /*06d8*/ 	.word	0x000000ff
        /*06dc*/ 	.word	0x00000058
        /*06e0*/ 	.short	0x010b
        /*06e2*/ 	.byte	0x15
	.zero		1


	//   ....[92]....
        /*06e4*/ 	.word	0x000055d0
        /*06e8*/ 	.word	0x000000ff
        /*06ec*/ 	.word	0x00000000
        /*06f0*/ 	.short	0x0101
        /*06f2*/ 	.byte	0x25
	.zero		1


	//   ....[93]....
        /*06f4*/ 	.word	0x00005610
        /*06f8*/ 	.word	0x000000ff
        /*06fc*/ 	.word	0x00000060
        /*0700*/ 	.short	0x010a
        /*0702*/ 	.byte	0x15
	.zero		1


	//   ....[94]....
        /*0704*/ 	.word	0x00005630
        /*0708*/ 	.word	0x000000ff
        /*070c*/ 	.word	0x00000068
        /*0710*/ 	.short	0x010a
        /*0712*/ 	.byte	0x15
	.zero		1


	//   ....[95]....
        /*0714*/ 	.word	0x00005650
        /*0718*/ 	.word	0x000000ff
        /*071c*/ 	.word	0x00000070
        /*0720*/ 	.short	0x010a
        /*0722*/ 	.byte	0x15
	.zero		1


	//   ....[96]....
        /*0724*/ 	.word	0x00005690
        /*0728*/ 	.word	0x00000000
        /*072c*/ 	.word	0x00000078
        /*0730*/ 	.short	0x010a
        /*0732*/ 	.byte	0xff
	.zero		1


	//   ....[97]....
        /*0734*/ 	.word	0x000059d0
        /*0738*/ 	.word	0x00000003
        /*073c*/ 	.word	0x00000090
        /*0740*/ 	.short	0x010a
        /*0742*/ 	.byte	0xff
	.zero		1


	//   ....[98]....
        /*0744*/ 	.word	0x00005b50
        /*0748*/ 	.word	0x00000000
        /*074c*/ 	.word	0x00000000
        /*0750*/ 	.short	0x0101
        /*0752*/ 	.byte	0xff
	.zero		1


	//   ....[99]....
        /*0754*/ 	.word	0x00006690
        /*0758*/ 	.word	0x000000ff
        /*075c*/ 	.word	0x00000040
        /*0760*/ 	.short	0x010a
        /*0762*/ 	.byte	0x2b
	.zero		1


	//   ....[100]....
        /*0764*/ 	.word	0x000066d0
        /*0768*/ 	.word	0x00000035
        /*076c*/ 	.word	0x000000b0
        /*0770*/ 	.short	0x010a
        /*0772*/ 	.byte	0xff
	.zero		1


	//   ....[101]....
        /*0774*/ 	.word	0x000067e0
        /*0778*/ 	.word	0x000000ff
        /*077c*/ 	.word	0x00000040
        /*0780*/ 	.short	0x010a
        /*0782*/ 	.byte	0x2b
	.zero		1


	//   ....[102]....
        /*0784*/ 	.word	0x000068b0
        /*0788*/ 	.word	0x00000035
        /*078c*/ 	.word	0x000000b0
        /*0790*/ 	.short	0x010a
        /*0792*/ 	.byte	0xff
	.zero		1


	//   ....[103]....
        /*0794*/ 	.word	0x00007070
        /*0798*/ 	.word	0x00000000
        /*079c*/ 	.word	0x00000000
        /*07a0*/ 	.short	0x0101
        /*07a2*/ 	.byte	0xff
	.zero		1


	//   ....[104]....
        /*07a4*/ 	.word	0x00007080
        /*07a8*/ 	.word	0x00000002
        /*07ac*/ 	.word	0x00000040
        /*07b0*/ 	.short	0x010a
        /*07b2*/ 	.byte	0xff
	.zero		1


	//   ....[105]....
        /*07b4*/ 	.word	0x00007140
        /*07b8*/ 	.word	0x00000002
        /*07bc*/ 	.word	0x00000040
        /*07c0*/ 	.short	0x010a
        /*07c2*/ 	.byte	0xff
	.zero		1


	//   ....[106]....
        /*07c4*/ 	.word	0x00007940
        /*07c8*/ 	.word	0x00000000
        /*07cc*/ 	.word	0x00000000
        /*07d0*/ 	.short	0x0101
        /*07d2*/ 	.byte	0xff
	.zero		1


	//   ....[107]....
        /*07d4*/ 	.word	0x00007960
        /*07d8*/ 	.word	0x00000002
        /*07dc*/ 	.word	0x00000040
        /*07e0*/ 	.short	0x010a
        /*07e2*/ 	.byte	0xff
	.zero		1


	//   ....[108]....
        /*07e4*/ 	.word	0x00007a10
        /*07e8*/ 	.word	0x00000002
        /*07ec*/ 	.word	0x00000040
        /*07f0*/ 	.short	0x010a
        /*07f2*/ 	.byte	0xff
	.zero		1


	//   ....[109]....
        /*07f4*/ 	.word	0x00008210
        /*07f8*/ 	.word	0x00000000
        /*07fc*/ 	.word	0x00000000
        /*0800*/ 	.short	0x0101
        /*0802*/ 	.byte	0xff
	.zero		1


	//   ....[110]....
        /*0804*/ 	.word	0x00008230
        /*0808*/ 	.word	0x00000003
        /*080c*/ 	.word	0x00000040
        /*0810*/ 	.short	0x010a
        /*0812*/ 	.byte	0xff
	.zero		1


	//   ....[111]....
        /*0814*/ 	.word	0x000082e0
        /*0818*/ 	.word	0x00000003
        /*081c*/ 	.word	0x00000040
        /*0820*/ 	.short	0x010a
        /*0822*/ 	.byte	0xff
	.zero		1


	//   ....[112]....
        /*0824*/ 	.word	0x00008590
        /*0828*/ 	.word	0x00000035
        /*082c*/ 	.word	0x00000000
        /*0830*/ 	.short	0x0101
        /*0832*/ 	.byte	0xff
	.zero		1


	//   ....[113]....
        /*0834*/ 	.word	0x00008b30
        /*0838*/ 	.word	0x00000000
        /*083c*/ 	.word	0x00000000
        /*0840*/ 	.short	0x0101
        /*0842*/ 	.byte	0xff
	.zero		1


	//   ....[114]....
        /*0844*/ 	.word	0x00008dc0
        /*0848*/ 	.word	0x000000ff
        /*084c*/ 	.word	0x00000000
        /*0850*/ 	.short	0x0101
        /*0852*/ 	.byte	0x04
	.zero		1


	//   ....[115]....
        /*0854*/ 	.word	0x00008de0
        /*0858*/ 	.word	0x00000000
        /*085c*/ 	.word	0x00000100
        /*0860*/ 	.short	0x010a
        /*0862*/ 	.byte	0xff
	.zero		1


	//   ....[116]....
        /*0864*/ 	.word	0x00008e40
        /*0868*/ 	.word	0x00000000
        /*086c*/ 	.word	0x00000020
        /*0870*/ 	.short	0x010a
        /*0872*/ 	.byte	0xff
	.zero		1


	//   ....[117]....
        /*0874*/ 	.word	0x00008ea0
        /*0878*/ 	.word	0x00000000
        /*087c*/ 	.word	0x00000020
        /*0880*/ 	.short	0x010a
        /*0882*/ 	.byte	0xff
	.zero		1


	//   ....[118]....
        /*0884*/ 	.word	0x00008ef0
        /*0888*/ 	.word	0x00000003
        /*088c*/ 	.word	0x00000090
        /*0890*/ 	.short	0x010a
        /*0892*/ 	.byte	0xff
	.zero		1


	//   ....[119]....
        /*0894*/ 	.word	0x00008f50
        /*0898*/ 	.word	0x00000000
        /*089c*/ 	.word	0x00000000
        /*08a0*/ 	.short	0x010a
        /*08a2*/ 	.byte	0xff
	.zero		1


	//   ....[120]....
        /*08a4*/ 	.word	0x00008fb0
        /*08a8*/ 	.word	0x00000000
        /*08ac*/ 	.word	0x00000000
        /*08b0*/ 	.short	0x010a
        /*08b2*/ 	.byte	0xff
	.zero		1


	//   ....[121]....
        /*08b4*/ 	.word	0x00009010
        /*08b8*/ 	.word	0x00000000
        /*08bc*/ 	.word	0x00000000
        /*08c0*/ 	.short	0x010a
        /*08c2*/ 	.byte	0xff
	.zero		1


	//   ....[122]....
        /*08c4*/ 	.word	0x00009060
        /*08c8*/ 	.word	0x00000002
        /*08cc*/ 	.word	0x000000f0
        /*08d0*/ 	.short	0x010a
        /*08d2*/ 	.byte	0xff
	.zero		1


	//   ....[123]....
        /*08d4*/ 	.word	0x000090c0
        /*08d8*/ 	.word	0x00000002
        /*08dc*/ 	.word	0x000000a0
        /*08e0*/ 	.short	0x010a
        /*08e2*/ 	.byte	0xff
	.zero		1


	//   ....[124]....
        /*08e4*/ 	.word	0x00009110
        /*08e8*/ 	.word	0x00000002
        /*08ec*/ 	.word	0x00000090
        /*08f0*/ 	.short	0x010a
        /*08f2*/ 	.byte	0xff
	.zero		1


	//   ....[125]....
        /*08f4*/ 	.word	0x00009170
        /*08f8*/ 	.word	0x00000000
        /*08fc*/ 	.word	0x000000a0
        /*0900*/ 	.short	0x010a
        /*0902*/ 	.byte	0xff
	.zero		1


	//   ....[126]....
        /*0904*/ 	.word	0x000091d0
        /*0908*/ 	.word	0x00000005
        /*090c*/ 	.word	0x00000008
        /*0910*/ 	.short	0x010a
        /*0912*/ 	.byte	0xff
	.zero		1


	//   ....[127]....
        /*0914*/ 	.word	0x000092b0
        /*0918*/ 	.word	0x00000000
        /*091c*/ 	.word	0x00000008
        /*0920*/ 	.short	0x010a
        /*0922*/ 	.byte	0xff
	.zero		1


	//   ....[128]....
        /*0924*/ 	.word	0x00009300
        /*0928*/ 	.word	0x00000000
        /*092c*/ 	.word	0x00000090
        /*0930*/ 	.short	0x010a
        /*0932*/ 	.byte	0xff
	.zero		1


	//   ....[129]....
        /*0934*/ 	.word	0x00009360
        /*0938*/ 	.word	0x00000000
        /*093c*/ 	.word	0x000000d0
        /*0940*/ 	.short	0x010a
        /*0942*/ 	.byte	0xff
	.zero		1


	//   ....[130]....
        /*0944*/ 	.word	0x000093c0
        /*0948*/ 	.word	0x00000000
        /*094c*/ 	.word	0x00000000
        /*0950*/ 	.short	0x010a
        /*0952*/ 	.byte	0xff
	.zero		1


	//   ....[131]....
        /*0954*/ 	.word	0x00009420
        /*0958*/ 	.word	0x00000000
        /*095c*/ 	.word	0x00000000
        /*0960*/ 	.short	0x010a
        /*0962*/ 	.byte	0xff
	.zero		1


	//   ....[132]....
        /*0964*/ 	.word	0x00009480
        /*0968*/ 	.word	0x00000000
        /*096c*/ 	.word	0x00000000
        /*0970*/ 	.short	0x010a
        /*0972*/ 	.byte	0xff
	.zero		1


	//   ....[133]....
        /*0974*/ 	.word	0x000094e0
        /*0978*/ 	.word	0x00000000
        /*097c*/ 	.word	0x00000000
        /*0980*/ 	.short	0x010a
        /*0982*/ 	.byte	0xff
	.zero		1


	//   ....[134]....
        /*0984*/ 	.word	0x00009540
        /*0988*/ 	.word	0x00000000
        /*098c*/ 	.word	0x00000110
        /*0990*/ 	.short	0x010a
        /*0992*/ 	.byte	0xff
	.zero		1


	//   ....[135]....
        /*0994*/ 	.word	0x00009590
        /*0998*/ 	.word	0x0000000c
        /*099c*/ 	.word	0x00000090
        /*09a0*/ 	.short	0x010a
        /*09a2*/ 	.byte	0xff
	.zero		1


	//   ....[136]....
        /*09a4*/ 	.word	0x000095f0
        /*09a8*/ 	.word	0x00000000
        /*09ac*/ 	.word	0x00000088
        /*09b0*/ 	.short	0x010a
        /*09b2*/ 	.byte	0xff
	.zero		1


	//   ....[137]....
        /*09b4*/ 	.word	0x00009650
        /*09b8*/ 	.word	0x00000000
        /*09bc*/ 	.word	0x00000060
        /*09c0*/ 	.short	0x010a
        /*09c2*/ 	.byte	0xff
	.zero		1


	//   ....[138]....
        /*09c4*/ 	.word	0x000096b0
        /*09c8*/ 	.word	0x00000000
        /*09cc*/ 	.word	0x00000068
        /*09d0*/ 	.short	0x010a
        /*09d2*/ 	.byte	0xff
	.zero		1


	//   ....[139]....
        /*09d4*/ 	.word	0x00009710
        /*09d8*/ 	.word	0x00000000
        /*09dc*/ 	.word	0x00000070
        /*09e0*/ 	.short	0x010a
        /*09e2*/ 	.byte	0xff
	.zero		1


	//   ....[140]....
        /*09e4*/ 	.word	0x00009770
        /*09e8*/ 	.word	0x00000000
        /*09ec*/ 	.word	0x00000078
        /*09f0*/ 	.short	0x010a
        /*09f2*/ 	.byte	0xff
	.zero		1


	//   ....[141]....
        /*09f4*/ 	.word	0x000097d0
        /*09f8*/ 	.word	0x00000000
        /*09fc*/ 	.word	0x00000060
        /*0a00*/ 	.short	0x010a
        /*0a02*/ 	.byte	0xff
	.zero		1


	//   ....[142]....
        /*0a04*/ 	.word	0x00009830
        /*0a08*/ 	.word	0x00000000
        /*0a0c*/ 	.word	0x00000068
        /*0a10*/ 	.short	0x010a
        /*0a12*/ 	.byte	0xff
	.zero		1


	//   ....[143]....
        /*0a14*/ 	.word	0x00009890
        /*0a18*/ 	.word	0x00000000
        /*0a1c*/ 	.word	0x00000070
        /*0a20*/ 	.short	0x010a
        /*0a22*/ 	.byte	0xff
	.zero		1


	//   ....[144]....
        /*0a24*/ 	.word	0x000098e0
        /*0a28*/ 	.word	0x00000003
        /*0a2c*/ 	.word	0x00000090
        /*0a30*/ 	.short	0x010a
        /*0a32*/ 	.byte	0xff
	.zero		1


	//   ....[145]....
        /*0a34*/ 	.word	0x00009940
        /*0a38*/ 	.word	0x00000002
        /*0a3c*/ 	.word	0x00000040
        /*0a40*/ 	.short	0x010a
        /*0a42*/ 	.byte	0xff
	.zero		1


	//   ....[146]....
        /*0a44*/ 	.word	0x00009990
        /*0a48*/ 	.word	0x00000035
        /*0a4c*/ 	.word	0x000000b0
        /*0a50*/ 	.short	0x010a
        /*0a52*/ 	.byte	0xff
	.zero		1


	//   ....[147]....
        /*0a54*/ 	.word	0x000099e0
        /*0a58*/ 	.word	0x00000002
        /*0a5c*/ 	.word	0x00000040
        /*0a60*/ 	.short	0x010a
        /*0a62*/ 	.byte	0xff
	.zero		1


	//   ....[148]....
        /*0a64*/ 	.word	0x00009a30
        /*0a68*/ 	.word	0x00000002
        /*0a6c*/ 	.word	0x00000040
        /*0a70*/ 	.short	0x010a
        /*0a72*/ 	.byte	0xff
	.zero		1


	//   ....[149]....
        /*0a74*/ 	.word	0x00009a80
        /*0a78*/ 	.word	0x00000003
        /*0a7c*/ 	.word	0x00000040
        /*0a80*/ 	.short	0x010a
        /*0a82*/ 	.byte	0xff
	.zero		1


	//----- nvinfo : EIATTR_NUM_MBARRIERS
	.align		4
.L_47:
        /*0a84*/ 	.byte	0x03, 0x38
        /*0a86*/ 	.short	0x0023


	//----- nvinfo : EIATTR_EXIT_INSTR_OFFSETS
	.align		4
        /*0a88*/ 	.byte	0x04, 0x1c
        /*0a8a*/ 	.short	(.L_49 - .L_48)


	//   ....[0]....
.L_48:
        /*0a8c*/ 	.word	0x00002b00


	//   ....[1]....
        /*0a90*/ 	.word	0x00002ff0


	//   ....[2]....
        /*0a94*/ 	.word	0x00003050


	//   ....[3]....
        /*0a98*/ 	.word	0x000043d0


	//   ....[4]....
        /*0a9c*/ 	.word	0x000056c0


	//   ....[5]....
        /*0aa0*/ 	.word	0x00005700


	//   ....[6]....
        /*0aa4*/ 	.word	0x00008cb0


	//   ....[7]....
        /*0aa8*/ 	.word	0x00008d30


	//   ....[8]....
        /*0aac*/ 	.word	0x00008d60


	//   ....[9]....
        /*0ab0*/ 	.word	0x00008dd0


	//----- nvinfo : EIATTR_MAX_THREADS
	.align		4
.L_49:
        /*0ab4*/ 	.byte	0x04, 0x05
        /*0ab6*/ 	.short	(.L_51 - .L_50)
.L_50:
        /*0ab8*/ 	.word	0x00000100
        /*0abc*/ 	.word	0x00000001
        /*0ac0*/ 	.word	0x00000001


	//----- nvinfo : EIATTR_CRS_STACK_SIZE
	.align		4
.L_51:
        /*0ac4*/ 	.byte	0x04, 0x1e
        /*0ac6*/ 	.short	(.L_53 - .L_52)
.L_52:
        /*0ac8*/ 	.word	0x00000000


	//----- nvinfo : EIATTR_CBANK_PARAM_SIZE
	.align		4
.L_53:
        /*0acc*/ 	.byte	0x03, 0x19
        /*0ace*/ 	.short	0x0800


	//----- nvinfo : EIATTR_PARAM_CBANK
	.align		4
        /*0ad0*/ 	.byte	0x04, 0x0a
        /*0ad2*/ 	.short	(.L_55 - .L_54)
	.align		4
.L_54:
        /*0ad4*/ 	.word	index@(.nv.constant0._ZN7cutlass13device_kernelINS_4gemm6kernel13GemmUniversalIN4cute5tupleIJiiiiEEENS1_10collective13CollectiveMmaINS1_35MainloopSm100TmaUmmaWarpSpecializedILi4ELi2ELi4ENS5_IJNS4_1CILi2EEESB_NSA_ILi1EEEEEEEENS5_IJNSA_ILi128EEESF_NSA_ILi64EEEEEENS_6half_tENS5_IJlSC_lEEESI_SJ_NS4_8TiledMMAINS4_8MMA_AtomIJNS4_26SM100_MMA_F16BF16_2x1SM_SSISI_SI_fLi128ELi128ELNS4_4UMMA5MajorE0ELSO_0ELNSN_7ScaleInE0ELSP_0EEEEEENS4_6LayoutINS5_IJSC_SC_SC_EEENS5_IJNSA_ILi0EEESU_SU_EEEEENS5_IJNS4_10UnderscoreESX_SX_EEEEENS4_28SM100_TMA_2SM_LOAD_MULTICASTENS4_14ComposedLayoutINS4_7SwizzleILi3ELi4ELi3EEENS4_18smem_ptr_flag_bitsILi16EEENSS_INS5_IJNSA_ILi8EEESG_EEENS5_IJSG_SC_EEEEEEEvNS4_8identityENS4_18SM100_TMA_2SM_LOADES1A_vS1B_EENS_8epilogue10collective18CollectiveEpilogueINS1E_23Sm100TmaWarpSpecializedILi4ELi2ELi16ELb1ELb0EEEJNS5_IJSG_SF_SG_EEENS5_IJNSS_ISG_SC_EENSS_INS5_IJNSA_ILi16EEESB_EEENS5_IJSC_SG_EEEEEEEESI_SJ_SI_SJ_NS1E_6fusion15FusionCallbacksIS1I_NS1Q_17LinearCombinationISI_fSI_fLNS_15FloatRoundStyleE2EEES1J_S1P_JEEENS4_5SM1004TMEM4LOAD26SM100_TMEM_LOAD_32dp32b16xENS4_13SM90_TMA_LOADENS11_INS12_ILi1ELi4ELi3EEES15_NSS_INS5_IJS16_S1L_EEENS5_IJS1L_SC_EEEEEEENS4_39AutoVectorizingCopyWithAssumedAlignmentILi128EEENS4_14SM90_TMA_STOREES25_S27_S27_EEEvvEEEEvNT_6ParamsE)
        /*0ad8*/ 	.short	0x0380
        /*0ada*/ 	.short	0x0800


	//----- nvinfo : EIATTR_SW_WAR
	.align		4
.L_55:
        /*0adc*/ 	.byte	0x04, 0x36
        /*0ade*/ 	.short	(.L_57 - .L_56)
.L_56:
        /*0ae0*/ 	.word	0x00000008
.L_57:


//--------------------- .nv.callgraph             --------------------------
	.section	.nv.callgraph,"",@"SHT_CUDA_CALLGRAPH"
	.align	4
	.sectionentsize	8
	.align		4
        /*0000*/ 	.word	0x00000000
	.align		4
        /*0004*/ 	.word	0xffffffff
	.align		4
        /*0008*/ 	.word	index@(_ZN7cutlass13device_kernelINS_4gemm6kernel13GemmUniversalIN4cute5tupleIJiiiiEEENS1_10collective13CollectiveMmaINS1_35MainloopSm100TmaUmmaWarpSpecializedILi4ELi2ELi4ENS5_IJNS4_1CILi2EEESB_NSA_ILi1EEEEEEEENS5_IJNSA_ILi128EEESF_NSA_ILi64EEEEEENS_6half_tENS5_IJlSC_lEEESI_SJ_NS4_8TiledMMAINS4_8MMA_AtomIJNS4_26SM100_MMA_F16BF16_2x1SM_SSISI_SI_fLi128ELi128ELNS4_4UMMA5MajorE0ELSO_0ELNSN_7ScaleInE0ELSP_0EEEEEENS4_6LayoutINS5_IJSC_SC_SC_EEENS5_IJNSA_ILi0EEESU_SU_EEEEENS5_IJNS4_10UnderscoreESX_SX_EEEEENS4_28SM100_TMA_2SM_LOAD_MULTICASTENS4_14ComposedLayoutINS4_7SwizzleILi3ELi4ELi3EEENS4_18smem_ptr_flag_bitsILi16EEENSS_INS5_IJNSA_ILi8EEESG_EEENS5_IJSG_SC_EEEEEEEvNS4_8identityENS4_18SM100_TMA_2SM_LOADES1A_vS1B_EENS_8epilogue10collective18CollectiveEpilogueINS1E_23Sm100TmaWarpSpecializedILi4ELi2ELi16ELb1ELb0EEEJNS5_IJSG_SF_SG_EEENS5_IJNSS_ISG_SC_EENSS_INS5_IJNSA_ILi16EEESB_EEENS5_IJSC_SG_EEEEEEEESI_SJ_SI_SJ_NS1E_6fusion15FusionCallbacksIS1I_NS1Q_17LinearCombinationISI_fSI_fLNS_15FloatRoundStyleE2EEES1J_S1P_JEEENS4_5SM1004TMEM4LOAD26SM100_TMEM_LOAD_32dp32b16xENS4_13SM90_TMA_LOADENS11_INS12_ILi1ELi4ELi3EEES15_NSS_INS5_IJS16_S1L_EEENS5_IJS1L_SC_EEEEEEENS4_39AutoVectorizingCopyWithAssumedAlignmentILi128EEENS4_14SM90_TMA_STOREES25_S27_S27_EEEvvEEEEvNT_6ParamsE)
	.align		4
        /*000c*/ 	.word	index@(__assertfail)
	.align		4
        /*0010*/ 	.word	0x00000000
	.align		4
        /*0014*/ 	.word	0xfffffffe
	.align		4
        /*0018*/ 	.word	0x00000000
	.align		4
        /*001c*/ 	.word	0xfffffffd
	.align		4
        /*0020*/ 	.word	0x00000000
	.align		4
        /*0024*/ 	.word	0xfffffffc


//--------------------- .nv.constant4             --------------------------
	.section	.nv.constant4,"a",@progbits
	.align	8
	.align		8
.nv.constant4:
        /*0000*/ 	.dword	__assertfail
	.align		8
        /*0008*/ 	.dword	__unnamed_1
	.align		8
        /*0010*/ 	.dword	__unnamed_2
	.align		8
        /*0018*/ 	.dword	_ZN40_INTERNAL_d93e2f8a_4_k_cu_455ea775_362114cuda3std3__45__cpo5beginE
	.align		8
        /*0020*/ 	.dword	_ZN40_INTERNAL_d93e2f8a_4_k_cu_455ea775_362114cuda3std3__45__cpo3endE
	.align		8
        /*0028*/ 	.dword	_ZN40_INTERNAL_d93e2f8a_4_k_cu_455ea775_362114cuda3std3__45__cpo6cbeginE
	.align		8
        /*0030*/ 	.dword	_ZN40_INTERNAL_d93e2f8a_4_k_cu_455ea775_362114cuda3std3__45__cpo4cendE
	.align		8
        /*0038*/ 	.dword	_ZN40_INTERNAL_d93e2f8a_4_k_cu_455ea775_362114cuda3std3__442_GLOBAL__N__d93e2f8a_4_k_cu_455ea775_362116ignoreE
	.align		8
        /*0040*/ 	.dword	_ZN40_INTERNAL_d93e2f8a_4_k_cu_455ea775_362114cuda3std3__419piecewise_constructE
	.align		8
        /*0048*/ 	.dword	_ZN40_INTERNAL_d93e2f8a_4_k_cu_455ea775_362114cuda3std3__48in_placeE
	.align		8
        /*0050*/ 	.dword	_ZN40_INTERNAL_d93e2f8a_4_k_cu_455ea775_362114cuda3std6ranges3__45__cpo4swapE
	.align		8
        /*0058*/ 	.dword	_ZN40_INTERNAL_d93e2f8a_4_k_cu_455ea775_362114cuda3std6ranges3__45__cpo9iter_moveE
	.align		8
        /*0060*/ 	.dword	_ZN40_INTERNAL_d93e2f8a_4_k_cu_455ea775_362114cute7productE
	.align		8
        /*0068*/ 	.dword	_ZN40_INTERNAL_d93e2f8a_4_k_cu_455ea775_362114cute1_E
	.align		8
        /*0070*/ 	.dword	$str$25
	.align		8
        /*0078*/ 	.dword	$str$26
	.align		8
        /*0080*/ 	.dword	$str$27
	.align		8
        /*0088*/ 	.dword	$str$28


//--------------------- .text._ZN7cutlass13device_kernelINS_4gemm6kernel13GemmUniversalIN4cute5tupleIJiiiiEEENS1_10collective13CollectiveMmaINS1_35MainloopSm100TmaUmmaWarpSpecializedILi4ELi2ELi4ENS5_IJNS4_1CILi2EEESB_NSA_ILi1EEEEEEEENS5_IJNSA_ILi128EEESF_NSA_ILi64EEEEEENS_6half_tENS5_IJlSC_lEEESI_SJ_NS4_8TiledMMAINS4_8MMA_AtomIJNS4_26SM100_MMA_F16BF16_2x1SM_SSISI_SI_fLi128ELi128ELNS4_4UMMA5MajorE0ELSO_0ELNSN_7ScaleInE0ELSP_0EEEEEENS4_6LayoutINS5_IJSC_SC_SC_EEENS5_IJNSA_ILi0EEESU_SU_EEEEENS5_IJNS4_10UnderscoreESX_SX_EEEEENS4_28SM100_TMA_2SM_LOAD_MULTICASTENS4_14ComposedLayoutINS4_7SwizzleILi3ELi4ELi3EEENS4_18smem_ptr_flag_bitsILi16EEENSS_INS5_IJNSA_ILi8EEESG_EEENS5_IJSG_SC_EEEEEEEvNS4_8identityENS4_18SM100_TMA_2SM_LOADES1A_vS1B_EENS_8epilogue10collective18CollectiveEpilogueINS1E_23Sm100TmaWarpSpecializedILi4ELi2ELi16ELb1ELb0EEEJNS5_IJSG_SF_SG_EEENS5_IJNSS_ISG_SC_EENSS_INS5_IJNSA_ILi16EEESB_EEENS5_IJSC_SG_EEEEEEEESI_SJ_SI_SJ_NS1E_6fusion15FusionCallbacksIS1I_NS1Q_17LinearCombinationISI_fSI_fLNS_15FloatRoundStyleE2EEES1J_S1P_JEEENS4_5SM1004TMEM4LOAD26SM100_TMEM_LOAD_32dp32b16xENS4_13SM90_TMA_LOADENS11_INS12_ILi1ELi4ELi3EEES15_NSS_INS5_IJS16_S1L_EEENS5_IJS1L_SC_EEEEEEENS4_39AutoVectorizingCopyWithAssumedAlignmentILi128EEENS4_14SM90_TMA_STOREES25_S27_S27_EEEvvEEEEvNT_6ParamsE --------------------------
	.section	.text._ZN7cutlass13device_kernelINS_4gemm6kernel13GemmUniversalIN4cute5tupleIJiiiiEEENS1_10collective13CollectiveMmaINS1_35MainloopSm100TmaUmmaWarpSpecializedILi4ELi2ELi4ENS5_IJNS4_1CILi2EEESB_NSA_ILi1EEEEEEEENS5_IJNSA_ILi128EEESF_NSA_ILi64EEEEEENS_6half_tENS5_IJlSC_lEEESI_SJ_NS4_8TiledMMAINS4_8MMA_AtomIJNS4_26SM100_MMA_F16BF16_2x1SM_SSISI_SI_fLi128ELi128ELNS4_4UMMA5MajorE0ELSO_0ELNSN_7ScaleInE0ELSP_0EEEEEENS4_6LayoutINS5_IJSC_SC_SC_EEENS5_IJNSA_ILi0EEESU_SU_EEEEENS5_IJNS4_10UnderscoreESX_SX_EEEEENS4_28SM100_TMA_2SM_LOAD_MULTICASTENS4_14ComposedLayoutINS4_7SwizzleILi3ELi4ELi3EEENS4_18smem_ptr_flag_bitsILi16EEENSS_INS5_IJNSA_ILi8EEESG_EEENS5_IJSG_SC_EEEEEEEvNS4_8identityENS4_18SM100_TMA_2SM_LOADES1A_vS1B_EENS_8epilogue10collective18CollectiveEpilogueINS1E_23Sm100TmaWarpSpecializedILi4ELi2ELi16ELb1ELb0EEEJNS5_IJSG_SF_SG_EEENS5_IJNSS_ISG_SC_EENSS_INS5_IJNSA_ILi16EEESB_EEENS5_IJSC_SG_EEEEEEEESI_SJ_SI_SJ_NS1E_6fusion15FusionCallbacksIS1I_NS1Q_17LinearCombinationISI_fSI_fLNS_15FloatRoundStyleE2EEES1J_S1P_JEEENS4_5SM1004TMEM4LOAD26SM100_TMEM_LOAD_32dp32b16xENS4_13SM90_TMA_LOADENS11_INS12_ILi1ELi4ELi3EEES15_NSS_INS5_IJS16_S1L_EEENS5_IJS1L_SC_EEEEEEENS4_39AutoVectorizingCopyWithAssumedAlignmentILi128EEENS4_14SM90_TMA_STOREES25_S27_S27_EEEvvEEEEvNT_6ParamsE,"ax",@progbits
	.align	128
.text._ZN7cutlass13device_kernelINS_4gemm6kernel13GemmUniversalIN4cute5tupleIJiiiiEEENS1_10collective13CollectiveMmaINS1_35MainloopSm100TmaUmmaWarpSpecializedILi4ELi2ELi4ENS5_IJNS4_1CILi2EEESB_NSA_ILi1EEEEEEEENS5_IJNSA_ILi128EEESF_NSA_ILi64EEEEEENS_6half_tENS5_IJlSC_lEEESI_SJ_NS4_8TiledMMAINS4_8MMA_AtomIJNS4_26SM100_MMA_F16BF16_2x1SM_SSISI_SI_fLi128ELi128ELNS4_4UMMA5MajorE0ELSO_0ELNSN_7ScaleInE0ELSP_0EEEEEENS4_6LayoutINS5_IJSC_SC_SC_EEENS5_IJNSA_ILi0EEESU_SU_EEEEENS5_IJNS4_10UnderscoreESX_SX_EEEEENS4_28SM100_TMA_2SM_LOAD_MULTICASTENS4_14ComposedLayoutINS4_7SwizzleILi3ELi4ELi3EEENS4_18smem_ptr_flag_bitsILi16EEENSS_INS5_IJNSA_ILi8EEESG_EEENS5_IJSG_SC_EEEEEEEvNS4_8identityENS4_18SM100_TMA_2SM_LOADES1A_vS1B_EENS_8epilogue10collective18CollectiveEpilogueINS1E_23Sm100TmaWarpSpecializedILi4ELi2ELi16ELb1ELb0EEEJNS5_IJSG_SF_SG_EEENS5_IJNSS_ISG_SC_EENSS_INS5_IJNSA_ILi16EEESB_EEENS5_IJSC_SG_EEEEEEEESI_SJ_SI_SJ_NS1E_6fusion15FusionCallbacksIS1I_NS1Q_17LinearCombinationISI_fSI_fLNS_15FloatRoundStyleE2EEES1J_S1P_JEEENS4_5SM1004TMEM4LOAD26SM100_TMEM_LOAD_32dp32b16xENS4_13SM90_TMA_LOADENS11_INS12_ILi1ELi4ELi3EEES15_NSS_INS5_IJS16_S1L_EEENS5_IJS1L_SC_EEEEEEENS4_39AutoVectorizingCopyWithAssumedAlignmentILi128EEENS4_14SM90_TMA_STOREES25_S27_S27_EEEvvEEEEvNT_6ParamsE:
        .type           _ZN7cutlass13device_kernelINS_4gemm6kernel13GemmUniversalIN4cute5tupleIJiiiiEEENS1_10collective13CollectiveMmaINS1_35MainloopSm100TmaUmmaWarpSpecializedILi4ELi2ELi4ENS5_IJNS4_1CILi2EEESB_NSA_ILi1EEEEEEEENS5_IJNSA_ILi128EEESF_NSA_ILi64EEEEEENS_6half_tENS5_IJlSC_lEEESI_SJ_NS4_8TiledMMAINS4_8MMA_AtomIJNS4_26SM100_MMA_F16BF16_2x1SM_SSISI_SI_fLi128ELi128ELNS4_4UMMA5MajorE0ELSO_0ELNSN_7ScaleInE0ELSP_0EEEEEENS4_6LayoutINS5_IJSC_SC_SC_EEENS5_IJNSA_ILi0EEESU_SU_EEEEENS5_IJNS4_10UnderscoreESX_SX_EEEEENS4_28SM100_TMA_2SM_LOAD_MULTICASTENS4_14ComposedLayoutINS4_7SwizzleILi3ELi4ELi3EEENS4_18smem_ptr_flag_bitsILi16EEENSS_INS5_IJNSA_ILi8EEESG_EEENS5_IJSG_SC_EEEEEEEvNS4_8identityENS4_18SM100_TMA_2SM_LOADES1A_vS1B_EENS_8epilogue10collective18CollectiveEpilogueINS1E_23Sm100TmaWarpSpecializedILi4ELi2ELi16ELb1ELb0EEEJNS5_IJSG_SF_SG_EEENS5_IJNSS_ISG_SC_EENSS_INS5_IJNSA_ILi16EEESB_EEENS5_IJSC_SG_EEEEEEEESI_SJ_SI_SJ_NS1E_6fusion15FusionCallbacksIS1I_NS1Q_17LinearCombinationISI_fSI_fLNS_15FloatRoundStyleE2EEES1J_S1P_JEEENS4_5SM1004TMEM4LOAD26SM100_TMEM_LOAD_32dp32b16xENS4_13SM90_TMA_LOADENS11_INS12_ILi1ELi4ELi3EEES15_NSS_INS5_IJS16_S1L_EEENS5_IJS1L_SC_EEEEEEENS4_39AutoVectorizingCopyWithAssumedAlignmentILi128EEENS4_14SM90_TMA_STOREES25_S27_S27_EEEvvEEEEvNT_6ParamsE,@function
        .size           _ZN7cutlass13device_kernelINS_4gemm6kernel13GemmUniversalIN4cute5tupleIJiiiiEEENS1_10collective13CollectiveMmaINS1_35MainloopSm100TmaUmmaWarpSpecializedILi4ELi2ELi4ENS5_IJNS4_1CILi2EEESB_NSA_ILi1EEEEEEEENS5_IJNSA_ILi128EEESF_NSA_ILi64EEEEEENS_6half_tENS5_IJlSC_lEEESI_SJ_NS4_8TiledMMAINS4_8MMA_AtomIJNS4_26SM100_MMA_F16BF16_2x1SM_SSISI_SI_fLi128ELi128ELNS4_4UMMA5MajorE0ELSO_0ELNSN_7ScaleInE0ELSP_0EEEEEENS4_6LayoutINS5_IJSC_SC_SC_EEENS5_IJNSA_ILi0EEESU_SU_EEEEENS5_IJNS4_10UnderscoreESX_SX_EEEEENS4_28SM100_TMA_2SM_LOAD_MULTICASTENS4_14ComposedLayoutINS4_7SwizzleILi3ELi4ELi3EEENS4_18smem_ptr_flag_bitsILi16EEENSS_INS5_IJNSA_ILi8EEESG_EEENS5_IJSG_SC_EEEEEEEvNS4_8identityENS4_18SM100_TMA_2SM_LOADES1A_vS1B_EENS_8epilogue10collective18CollectiveEpilogueINS1E_23Sm100TmaWarpSpecializedILi4ELi2ELi16ELb1ELb0EEEJNS5_IJSG_SF_SG_EEENS5_IJNSS_ISG_SC_EENSS_INS5_IJNSA_ILi16EEESB_EEENS5_IJSC_SG_EEEEEEEESI_SJ_SI_SJ_NS1E_6fusion15FusionCallbacksIS1I_NS1Q_17LinearCombinationISI_fSI_fLNS_15FloatRoundStyleE2EEES1J_S1P_JEEENS4_5SM1004TMEM4LOAD26SM100_TMEM_LOAD_32dp32b16xENS4_13SM90_TMA_LOADENS11_INS12_ILi1ELi4ELi3EEES15_NSS_INS5_IJS16_S1L_EEENS5_IJS1L_SC_EEEEEEENS4_39AutoVectorizingCopyWithAssumedAlignmentILi128EEENS4_14SM90_TMA_STOREES25_S27_S27_EEEvvEEEEvNT_6ParamsE,(.L_x_197 - _ZN7cutlass13device_kernelINS_4gemm6kernel13GemmUniversalIN4cute5tupleIJiiiiEEENS1_10collective13CollectiveMmaINS1_35MainloopSm100TmaUmmaWarpSpecializedILi4ELi2ELi4ENS5_IJNS4_1CILi2EEESB_NSA_ILi1EEEEEEEENS5_IJNSA_ILi128EEESF_NSA_ILi64EEEEEENS_6half_tENS5_IJlSC_lEEESI_SJ_NS4_8TiledMMAINS4_8MMA_AtomIJNS4_26SM100_MMA_F16BF16_2x1SM_SSISI_SI_fLi128ELi128ELNS4_4UMMA5MajorE0ELSO_0ELNSN_7ScaleInE0ELSP_0EEEEEENS4_6LayoutINS5_IJSC_SC_SC_EEENS5_IJNSA_ILi0EEESU_SU_EEEEENS5_IJNS4_10UnderscoreESX_SX_EEEEENS4_28SM100_TMA_2SM_LOAD_MULTICASTENS4_14ComposedLayoutINS4_7SwizzleILi3ELi4ELi3EEENS4_18smem_ptr_flag_bitsILi16EEENSS_INS5_IJNSA_ILi8EEESG_EEENS5_IJSG_SC_EEEEEEEvNS4_8identityENS4_18SM100_TMA_2SM_LOADES1A_vS1B_EENS_8epilogue10collective18CollectiveEpilogueINS1E_23Sm100TmaWarpSpecializedILi4ELi2ELi16ELb1ELb0EEEJNS5_IJSG_SF_SG_EEENS5_IJNSS_ISG_SC_EENSS_INS5_IJNSA_ILi16EEESB_EEENS5_IJSC_SG_EEEEEEEESI_SJ_SI_SJ_NS1E_6fusion15FusionCallbacksIS1I_NS1Q_17LinearCombinationISI_fSI_fLNS_15FloatRoundStyleE2EEES1J_S1P_JEEENS4_5SM1004TMEM4LOAD26SM100_TMEM_LOAD_32dp32b16xENS4_13SM90_TMA_LOADENS11_INS12_ILi1ELi4ELi3EEES15_NSS_INS5_IJS16_S1L_EEENS5_IJS1L_SC_EEEEEEENS4_39AutoVectorizingCopyWithAssumedAlignmentILi128EEENS4_14SM90_TMA_STOREES25_S27_S27_EEEvvEEEEvNT_6ParamsE)
        .other          _ZN7cutlass13device_kernelINS_4gemm6kernel13GemmUniversalIN4cute5tupleIJiiiiEEENS1_10collective13CollectiveMmaINS1_35MainloopSm100TmaUmmaWarpSpecializedILi4ELi2ELi4ENS5_IJNS4_1CILi2EEESB_NSA_ILi1EEEEEEEENS5_IJNSA_ILi128EEESF_NSA_ILi64EEEEEENS_6half_tENS5_IJlSC_lEEESI_SJ_NS4_8TiledMMAINS4_8MMA_AtomIJNS4_26SM100_MMA_F16BF16_2x1SM_SSISI_SI_fLi128ELi128ELNS4_4UMMA5MajorE0ELSO_0ELNSN_7ScaleInE0ELSP_0EEEEEENS4_6LayoutINS5_IJSC_SC_SC_EEENS5_IJNSA_ILi0EEESU_SU_EEEEENS5_IJNS4_10UnderscoreESX_SX_EEEEENS4_28SM100_TMA_2SM_LOAD_MULTICASTENS4_14ComposedLayoutINS4_7SwizzleILi3ELi4ELi3EEENS4_18smem_ptr_flag_bitsILi16EEENSS_INS5_IJNSA_ILi8EEESG_EEENS5_IJSG_SC_EEEEEEEvNS4_8identityENS4_18SM100_TMA_2SM_LOADES1A_vS1B_EENS_8epilogue10collective18CollectiveEpilogueINS1E_23Sm100TmaWarpSpecializedILi4ELi2ELi16ELb1ELb0EEEJNS5_IJSG_SF_SG_EEENS5_IJNSS_ISG_SC_EENSS_INS5_IJNSA_ILi16EEESB_EEENS5_IJSC_SG_EEEEEEEESI_SJ_SI_SJ_NS1E_6fusion15FusionCallbacksIS1I_NS1Q_17LinearCombinationISI_fSI_fLNS_15FloatRoundStyleE2EEES1J_S1P_JEEENS4_5SM1004TMEM4LOAD26SM100_TMEM_LOAD_32dp32b16xENS4_13SM90_TMA_LOADENS11_INS12_ILi1ELi4ELi3EEES15_NSS_INS5_IJS16_S1L_EEENS5_IJS1L_SC_EEEEEEENS4_39AutoVectorizingCopyWithAssumedAlignmentILi128EEENS4_14SM90_TMA_STOREES25_S27_S27_EEEvvEEEEvNT_6ParamsE,@"STO_CUDA_ENTRY STV_DEFAULT"
_ZN7cutlass13device_kernelINS_4gemm6kernel13GemmUniversalIN4cute5tupleIJiiiiEEENS1_10collective13CollectiveMmaINS1_35MainloopSm100TmaUmmaWarpSpecializedILi4ELi2ELi4ENS5_IJNS4_1CILi2EEESB_NSA_ILi1EEEEEEEENS5_IJNSA_ILi128EEESF_NSA_ILi64EEEEEENS_6half_tENS5_IJlSC_lEEESI_SJ_NS4_8TiledMMAINS4_8MMA_AtomIJNS4_26SM100_MMA_F16BF16_2x1SM_SSISI_SI_fLi128ELi128ELNS4_4UMMA5MajorE0ELSO_0ELNSN_7ScaleInE0ELSP_0EEEEEENS4_6LayoutINS5_IJSC_SC_SC_EEENS5_IJNSA_ILi0EEESU_SU_EEEEENS5_IJNS4_10UnderscoreESX_SX_EEEEENS4_28SM100_TMA_2SM_LOAD_MULTICASTENS4_14ComposedLayoutINS4_7SwizzleILi3ELi4ELi3EEENS4_18smem_ptr_flag_bitsILi16EEENSS_INS5_IJNSA_ILi8EEESG_EEENS5_IJSG_SC_EEEEEEEvNS4_8identityENS4_18SM100_TMA_2SM_LOADES1A_vS1B_EENS_8epilogue10collective18CollectiveEpilogueINS1E_23Sm100TmaWarpSpecializedILi4ELi2ELi16ELb1ELb0EEEJNS5_IJSG_SF_SG_EEENS5_IJNSS_ISG_SC_EENSS_INS5_IJNSA_ILi16EEESB_EEENS5_IJSC_SG_EEEEEEEESI_SJ_SI_SJ_NS1E_6fusion15FusionCallbacksIS1I_NS1Q_17LinearCombinationISI_fSI_fLNS_15FloatRoundStyleE2EEES1J_S1P_JEEENS4_5SM1004TMEM4LOAD26SM100_TMEM_LOAD_32dp32b16xENS4_13SM90_TMA_LOADENS11_INS12_ILi1ELi4ELi3EEES15_NSS_INS5_IJS16_S1L_EEENS5_IJS1L_SC_EEEEEEENS4_39AutoVectorizingCopyWithAssumedAlignmentILi128EEENS4_14SM90_TMA_STOREES25_S27_S27_EEEvvEEEEvNT_6ParamsE:
[----:B------:R-:W1:Y:S01]  /*0000*/  LDC R1, c[0x0][0x37c] ;  /* 0x0000df00ff017b82 */ /* 0x000e620000000800 */
[----:B------:R-:W2:Y:S01]  /*0010*/  S2R R60, SR_TID.X ;  /* 0x00000000003c7919 */ /* 0x000ea20000002100 */
[----:B------:R-:W3:Y:S06]  /*0020*/  LDCU.64 UR8, c[0x0][0x890] ;  /* 0x00011200ff0877ac */ /* 0x000eec0008000a00 */
[----:B------:R-:W4:Y:S01]  /*0030*/  S2UR UR47, SR_CgaCtaId ;  /* 0x00000000002f79c3 */ /* 0x000f220000008800 */
[----:B------:R-:W-:Y:S02]  /*0040*/  PRMT R46, RZ, 0x7610, R46 ;  /* 0x00007610ff2e7816 */ /* 0x000fe4000000002e */
[----:B------:R-:W-:Y:S01]  /*0050*/  ELECT P1, URZ, PT ;  /* 0x0000000000ff782f */ /* 0x000fe20003820000 */
[----:B---3--:R-:W-:-:S04]  /*0060*/  UISETP.NE.U32.AND UP0, UPT, UR8, URZ, UPT ;  /* 0x000000ff0800728c */ /* 0x008fc8000bf05070 */
[----:B------:R-:W-:Y:S02]  /*0070*/  UISETP.NE.AND.EX UP0, UPT, UR9, URZ, UPT, UP0 ;  /* 0x000000ff0900728c */ /* 0x000fe4000bf05300 */
[----:B----4-:R-:W-:Y:S02]  /*0080*/  ULOP3.LUT UR48, UR47, 0x1, URZ, 0xc0, !UPT ;  /* 0x000000012f307892 */ /* 0x010fe4000f8ec0ff */
[----:B------:R-:W-:Y:S01]  /*0090*/  ULOP3.LUT UR49, UR47, 0x1, URZ, 0x3c, !UPT ;  /* 0x000000012f317892 */ /* 0x000fe2000f8e3cff */
[----:B--2---:R-:W-:-:S05]  /*00a0*/  SHF.R.U32.HI R47, RZ, 0x5, R60 ;  /* 0x00000005ff2f7819 */ /* 0x004fca000001163c */
[----:B------:R-:W2:Y:S02]  /*00b0*/  SHFL.IDX PT, R0, R47, RZ, 0x1f ;  /* 0x00001fff2f007589 */ /* 0x000ea400000e0000 */
[----:B--2---:R-:W-:Y:S01]  /*00c0*/  R2UR UR25, R0 ;  /* 0x00000000001972ca */ /* 0x004fe200000e0000 */
[----:B-1----:R-:W-:-:S14]  /*00d0*/  BRA.U UP0, `(.L_x_0) ;  /* 0x0000000100307547 */ /* 0x002fdc000b800000 */
[----:B------:R-:W1:Y:S02]  /*00e0*/  LDCU.64 UR4, c[0x0][0x888] ;  /* 0x00011100ff0477ac */ /* 0x000e640008000a00 */
[----:B-1----:R-:W-:-:S04]  /*00f0*/  UISETP.NE.U32.AND UP0, UPT, UR4, URZ, UPT ;  /* 0x000000ff0400728c */ /* 0x002fc8000bf05070 */
[----:B------:R-:W-:-:S09]  /*0100*/  UISETP.NE.AND.EX UP0, UPT, UR5, URZ, UPT, UP0 ;  /* 0x000000ff0500728c */ /* 0x000fd2000bf05300 */
[----:B------:R-:W-:Y:S05]  /*0110*/  BRA.U !UP0, `(.L_x_1) ;  /* 0x0000000108147547 */ /* 0x000fea000b800000 */
[----:B------:R-:W1:Y:S01]  /*0120*/  LDC.64 R2, c[0x0][0x888] ;  /* 0x00022200ff027b82 */ /* 0x000e620000000a00 */
[----:B------:R-:W1:Y:S02]  /*0130*/  LDCU.64 UR4, c[0x0][0x358] ;  /* 0x00006b00ff0477ac */ /* 0x000e640008000a00 */
[----:B-1----:R1:W5:Y:S01]  /*0140*/  LDG.E R27, desc[UR4][R2.64] ;  /* 0x00000004021b7981 */ /* 0x002362000c1e1900 */
[----:B------:R-:W-:Y:S01]  /*0150*/  HFMA2 R46, -RZ, RZ, 0, 5.9604644775390625e-08 ;  /* 0x00000001ff2e7431 */ /* 0x000fe200000001ff */
[----:B------:R-:W-:Y:S05]  /*0160*/  BRA `(.L_x_0) ;  /* 0x00000000000c7947 */ /* 0x000fea0003800000 */
.L_x_1:
[----:B------:R-:W1:Y:S01]  /*0170*/  LDCU UR4, c[0x0][0x880] ;  /* 0x00011000ff0477ac */ /* 0x000e620008000800 */
[----:B------:R-:W-:Y:S01]  /*0180*/  HFMA2 R46, -RZ, RZ, 0, 5.9604644775390625e-08 ;  /* 0x00000001ff2e7431 */ /* 0x000fe200000001ff */
[----:B-1----:R-:W-:-:S07]  /*0190*/  MOV R27, UR4 ;  /* 0x00000004001b7c02 */ /* 0x002fce0008000f00 */
.L_x_0:
[----:B------:R-:W2:Y:S02]  /*01a0*/  LDCU.64 UR4, c[0x0][0x8b0] ;  /* 0x00011600ff0477ac */ /* 0x000ea40008000a00 */
[----:B--2---:R-:W-:-:S04]  /*01b0*/  UISETP.NE.U32.AND UP0, UPT, UR4, URZ, UPT ;  /* 0x000000ff0400728c */ /* 0x004fc8000bf05070 */
[----:B------:R-:W-:-:S09]  /*01c0*/  UISETP.NE.AND.EX UP0, UPT, UR5, URZ, UPT, UP0 ;  /* 0x000000ff0500728c */ /* 0x000fd2000bf05300 */
[----:B------:R-:W-:Y:S05]  /*01d0*/  BRA.U UP0, `(.L_x_2) ;  /* 0x0000000100287547 */ /* 0x000fea000b800000 */
[----:B------:R-:W2:Y:S02]  /*01e0*/  LDCU.64 UR4, c[0x0][0x8a8] ;  /* 0x00011500ff0477ac */ /* 0x000ea40008000a00 */
[----:B--2---:R-:W-:-:S04]  /*01f0*/  UISETP.NE.U32.AND UP0, UPT, UR4, URZ, UPT ;  /* 0x000000ff0400728c */ /* 0x004fc8000bf05070 */
[----:B------:R-:W-:-:S09]  /*0200*/  UISETP.NE.AND.EX UP0, UPT, UR5, URZ, UPT, UP0 ;  /* 0x000000ff0500728c */ /* 0x000fd2000bf05300 */
[----:B------:R-:W-:Y:S05]  /*0210*/  BRA.U !UP0, `(.L_x_3) ;  /* 0x0000000108107547 */ /* 0x000fea000b800000 */
[----:B------:R-:W2:Y:S01]  /*0220*/  LDC.64 R24, c[0x0][0x8a8] ;  /* 0x00022a00ff187b82 */ /* 0x000ea20000000a00 */
[----:B------:R-:W2:Y:S02]  /*0230*/  LDCU.64 UR4, c[0x0][0x358] ;  /* 0x00006b00ff0477ac */ /* 0x000ea40008000a00 */
[----:B--2---:R2:W5:Y:S01]  /*0240*/  LDG.E R24, desc[UR4][R24.64] ;  /* 0x0000000418187981 */ /* 0x004562000c1e1900 */
[----:B------:R-:W-:Y:S05]  /*0250*/  BRA `(.L_x_2) ;  /* 0x0000000000087947 */ /* 0x000fea0003800000 */
.L_x_3:
[----:B------:R-:W2:Y:S02]  /*0260*/  LDCU UR4, c[0x0][0x8a0] ;  /* 0x00011400ff0477ac */ /* 0x000ea40008000800 */
[----:B--2---:R-:W-:Y:S02]  /*0270*/  MOV R24, UR4 ;  /* 0x0000000400187c02 */ /* 0x004fe40008000f00 */
.L_x_2:
[----:B------:R-:W-:Y:S01]  /*0280*/  IMAD.U32 R0, RZ, RZ, UR25 ;  /* 0x00000019ff007e24 */ /* 0x000fe2000f8e00ff */
[----:B------:R-:W-:Y:S04]  /*0290*/  BSSY.RECONVERGENT B0, `(.L_x_4) ;  /* 0x000000c000007945 */ /* 0x000fe80003800200 */
[C---:B------:R-:W-:Y:S02]  /*02a0*/  ISETP.NE.OR P2, PT, R0.reuse, 0x1, !P1 ;  /* 0x000000010000780c */ /* 0x040fe40004f45670 */
[----:B------:R-:W-:-:S11]  /*02b0*/  ISETP.NE.OR P0, PT, R0, 0x3, !P1 ;  /* 0x000000030000780c */ /* 0x000fd60004f05670 */
[----:B------:R-:W-:Y:S05]  /*02c0*/  @P2 BRA `(.L_x_5) ;  /* 0x0000000000202947 */ /* 0x000fea0003800000 */
[----:B------:R-:W3:Y:S02]  /*02d0*/  LDCU.64 UR4, c[0x0][0x348] ;  /* 0x00006900ff0477ac */ /* 0x000ee40008000a00 */
[----:B---3--:R-:W-:Y:S02]  /*02e0*/  UIADD3 UR6, UP1, UPT, UR4, 0x80, URZ ;  /* 0x0000008004067890 */ /* 0x008fe4000ff3e0ff */
[----:B------:R-:W-:Y:S02]  /*02f0*/  UIADD3 UR4, UP0, UPT, UR4, 0x180, URZ ;  /* 0x0000018004047890 */ /* 0x000fe4000ff1e0ff */
[----:B------:R-:W-:Y:S02]  /*0300*/  UIADD3.X UR7, UPT, UPT, URZ, UR5, URZ, UP1, !UPT ;  /* 0x00000005ff077290 */ /* 0x000fe40008ffe4ff */
[----:B------:R-:W-:-:S07]  /*0310*/  UIADD3.X UR5, UPT, UPT, URZ, UR5, URZ, UP0, !UPT ;  /* 0x00000005ff057290 */ /* 0x000fce00087fe4ff */
[----:B------:R3:W-:Y:S02]  /*0320*/  UTMACCTL.PF [UR6] ;  /* 0x00000000060079b9 */ /* 0x0007e40008040000 */
[----:B------:R3:W-:Y:S02]  /*0330*/  UTMACCTL.PF [UR4] ;  /* 0x00000000040079b9 */ /* 0x0007e40008040000 */
[----:B---3--:R-:W-:Y:S01]  /*0340*/  NOP ;  /* 0x0000000000007918 */ /* 0x008fe20000000000 */
.L_x_5:
[----:B------:R-:W-:Y:S05]  /*0350*/  BSYNC.RECONVERGENT B0 ;  /* 0x0000000000007941 */ /* 0x000fea0003800200 */
.L_x_4:
[----:B------:R-:W-:Y:S04]  /*0360*/  BSSY.RECONVERGENT B0, `(.L_x_6) ;  /* 0x000000a000007945 */ /* 0x000fe80003800200 */
        /* <DEDUP_REMOVED lines=9> */
.L_x_7:
[----:B------:R-:W-:Y:S05]  /*0400*/  BSYNC.RECONVERGENT B0 ;  /* 0x0000000000007941 */ /* 0x000fea0003800200 */
.L_x_6:
[----:B------:R-:W3:Y:S01]  /*0410*/  LDCU.64 UR4, c[0x0][0x888] ;  /* 0x00011100ff0477ac */ /* 0x000ee20008000a00 */
[----:B------:R-:W-:Y:S02]  /*0420*/  UISETP.EQ.U32.AND UP1, UPT, UR8, URZ, UPT ;  /* 0x000000ff0800728c */ /* 0x000fe4000bf22070 */
[----:B------:R-:W-:Y:S02]  /*0430*/  UPLOP3.LUT UP3, UPT, UPT, UPT, UPT, 0x80, 0x8 ;  /* 0x000000000008789c */ /* 0x000fe40003f6f070 */
[----:B---3--:R-:W-:-:S04]  /*0440*/  UISETP.NE.U32.AND UP0, UPT, UR4, URZ, UPT ;  /* 0x000000ff0400728c */ /* 0x008fc8000bf05070 */
[----:B------:R-:W-:-:S04]  /*0450*/  UISETP.NE.AND.EX UP0, UPT, UR5, URZ, UPT, UP0 ;  /* 0x000000ff0500728c */ /* 0x000fc8000bf05300 */
[----:B------:R-:W-:-:S04]  /*0460*/  UISETP.EQ.OR.EX UP2, UPT, UR9, URZ, !UP0, UP1 ;  /* 0x000000ff0900728c */ /* 0x000fc8000c742710 */
[----:B------:R-:W-:-:S06]  /*0470*/  UP2UR UR4, UPR, URZ, 0x4 ;  /* 0x00000004ff047883 */ /* 0x000fcc0008000000 */
[----:B------:R-:W-:Y:S01]  /*0480*/  MOV R51, UR4 ;  /* 0x0000000400337c02 */ /* 0x000fe20008000f00 */
[----:B------:R-:W-:Y:S06]  /*0490*/  BRA.U !UP2, `(.L_x_8) ;  /* 0x000000010a207547 */ /* 0x000fec000b800000 */
[----:B------:R-:W-:Y:S01]  /*04a0*/  UISETP.NE.U32.AND UP1, UPT, UR8, URZ, UPT ;  /* 0x000000ff0800728c */ /* 0x000fe2000bf25070 */
[----:B-----5:R-:W-:Y:S01]  /*04b0*/  FSETP.NEU.AND P0, PT, R27, RZ, PT ;  /* 0x000000ff1b00720b */ /* 0x020fe20003f0d000 */
[----:B------:R-:W-:Y:S02]  /*04c0*/  USEL UR4, URZ, 0xffffffff, UP0 ;  /* 0xffffffffff047887 */ /* 0x000fe40008000000 */
[----:B------:R-:W-:-:S10]  /*04d0*/  UISETP.NE.AND.EX UP1, UPT, UR9, URZ, UPT, UP1 ;  /* 0x000000ff0900728c */ /* 0x000fd4000bf25310 */
[----:B------:R-:W-:Y:S01]  /*04e0*/  VOTEU.ANY UP0, P0 ;  /* 0x0000000000ff7886 */ /* 0x000fe20000000100 */
[----:B------:R-:W-:-:S04]  /*04f0*/  @!UP1 USEL UR4, URZ, 0xffffffff, UP0 ;  /* 0xffffffffff049887 */ /* 0x000fc80008000000 */
[----:B------:R-:W-:-:S04]  /*0500*/  ULOP3.LUT UR4, UR4, 0x1, URZ, 0xc0, !UPT ;  /* 0x0000000104047892 */ /* 0x000fc8000f8ec0ff */
[----:B------:R-:W-:-:S11]  /*0510*/  UISETP.NE.U32.AND UP3, UPT, UR4, 0x1, UPT ;  /* 0x000000010400788c */ /* 0x000fd6000bf65070 */
.L_x_8:
[----:B------:R-:W3:Y:S01]  /*0520*/  SHFL.IDX PT, R0, R47, RZ, 0x1f ;  /* 0x00001fff2f007589 */ /* 0x000ee200000e0000 */
[----:B------:R-:W-:-:S04]  /*0530*/  UISETP.NE.AND UP0, UPT, UR25, 0x2, UPT ;  /* 0x000000021900788c */ /* 0x000fc8000bf05270 */
[----:B------:R-:W-:Y:S02]  /*0540*/  UISETP.EQ.AND UP1, UPT, UR48, URZ, !UP0 ;  /* 0x000000ff3000728c */ /* 0x000fe4000c722270 */
[----:B------:R-:W-:-:S04]  /*0550*/  USEL UR46, URZ, 0x1, UP0 ;  /* 0x00000001ff2e7887 */ /* 0x000fc80008000000 */
[----:B------:R-:W-:Y:S02]  /*0560*/  PLOP3.LUT P3, PT, P1, PT, UP1, 0x80, 0x8 ;  /* 0x000000000008781c */ /* 0x000fe40000f6f018 */
[----:B---3--:R-:W-:-:S13]  /*0570*/  ISETP.NE.AND P0, PT, R0, RZ, PT ;  /* 0x000000ff0000720c */ /* 0x008fda0003f05270 */
[----:B------:R-:W-:Y:S05]  /*0580*/  @P0 BRA `(.L_x_9) ;  /* 0x0000000000540947 */ /* 0x000fea0003800000 */
[----:B------:R-:W-:Y:S01]  /*0590*/  UMOV UR4, 0x400 ;  /* 0x0000040000047882 */ /* 0x000fe20000000000 */
[----:B------:R-:W-:Y:S01]  /*05a0*/  UMOV UR8, 0x1 ;  /* 0x0000000100087882 */ /* 0x000fe20000000000 */
[----:B------:R-:W-:Y:S01]  /*05b0*/  UMOV UR6, 0x2 ;  /* 0x0000000200067882 */ /* 0x000fe20000000000 */
[----:B------:R-:W-:Y:S02]  /*05c0*/  ULEA UR4, UR47, UR4, 0x18 ;  /* 0x000000042f047291 */ /* 0x000fe4000f8ec0ff */
[----:B------:R-:W-:-:S04]  /*05d0*/  UIADD3 UR8, UPT, UPT, -UR8, 0x100000, URZ ;  /* 0x0010000008087890 */ /* 0x000fc8000fffe1ff */
[----:B------:R-:W-:Y:S02]  /*05e0*/  USHF.L.U32 UR9, UR8, 0xb, URZ ;  /* 0x0000000b08097899 */ /* 0x000fe400080006ff */
[----:B------:R-:W-:Y:S02]  /*05f0*/  USHF.L.U32 UR8, UR8, 0x1, URZ ;  /* 0x0000000108087899 */ /* 0x000fe400080006ff */
[----:B------:R-:W-:-:S04]  /*0600*/  UIADD3 UR6, UPT, UPT, -UR6, 0x100000, URZ ;  /* 0x0010000006067890 */ /* 0x000fc8000fffe1ff */
[----:B------:R-:W-:Y:S02]  /*0610*/  USHF.L.U32 UR7, UR6, 0xb, URZ ;  /* 0x0000000b06077899 */ /* 0x000fe400080006ff */
[----:B------:R-:W-:Y:S01]  /*0620*/  USHF.L.U32 UR6, UR6, 0x1, URZ ;  /* 0x0000000106067899 */ /* 0x000fe200080006ff */
[----:B------:R-:W-:Y:S01]  /*0630*/  ELECT P0, URZ, PT ;  /* 0x0000000000ff782f */ /* 0x000fe20003800000 */
[----:B------:R-:W3:Y:S02]  /*0640*/  FENCE.VIEW.ASYNC.S ;  /* 0x00000000000073c6 */ /* 0x000ee40000000000 */
[----:B---3--:R3:W4:Y:S08]  /*0650*/  SYNCS.EXCH.64 URZ, [UR4], UR8 ;  /* 0x0000000804ff75b2 */ /* 0x0087300008000100 */
[----:B------:R3:W1:Y:S01]  /*0660*/  SYNCS.EXCH.64 URZ, [UR4+0x20], UR6 ;  /* 0x0000200604ff75b2 */ /* 0x0006620008000100 */
[----:B------:R3:W1:Y:S01]  /*0670*/  SYNCS.EXCH.64 URZ, [UR4+0x8], UR8 ;  /* 0x0000080804ff75b2 */ /* 0x0006620008000100 */
[----:B------:R3:W1:Y:S01]  /*0680*/  SYNCS.EXCH.64 URZ, [UR4+0x28], UR6 ;  /* 0x0000280604ff75b2 */ /* 0x0006620008000100 */
[----:B------:R3:W1:Y:S01]  /*0690*/  SYNCS.EXCH.64 URZ, [UR4+0x10], UR8 ;  /* 0x0000100804ff75b2 */ /* 0x0006620008000100 */
[----:B------:R3:W1:Y:S01]  /*06a0*/  SYNCS.EXCH.64 URZ, [UR4+0x30], UR6 ;  /* 0x0000300604ff75b2 */ /* 0x0006620008000100 */
[----:B------:R3:W1:Y:S01]  /*06b0*/  SYNCS.EXCH.64 URZ, [UR4+0x18], UR8 ;  /* 0x0000180804ff75b2 */ /* 0x0006620008000100 */
[----:B------:R3:W1:Y:S01]  /*06c0*/  SYNCS.EXCH.64 URZ, [UR4+0x38], UR6 ;  /* 0x0000380604ff75b2 */ /* 0x0006620008000100 */
[----:B------:R-:W-:Y:S01]  /*06d0*/  NOP ;  /* 0x0000000000007918 */ /* 0x000fe20000000000 */
.L_x_9:
[----:B------:R-:W2:Y:S01]  /*06e0*/  SHFL.IDX PT, R0, R47, RZ, 0x1f ;  /* 0x00001fff2f007589 */ /* 0x000ea200000e0000 */
[----:B------:R-:W-:Y:S01]  /*06f0*/  NOP ;  /* 0x0000000000007918 */ /* 0x000fe20000000000 */
[----:B--2---:R-:W-:-:S13]  /*0700*/  ISETP.NE.AND P0, PT, R0, 0x1, PT ;  /* 0x000000010000780c */ /* 0x004fda0003f05270 */
[----:B------:R-:W-:Y:S05]  /*0710*/  @P0 BRA `(.L_x_10) ;  /* 0x0000000000540947 */ /* 0x000fea0003800000 */
[----:B---3--:R-:W-:Y:S01]  /*0720*/  UMOV UR4, 0x400 ;  /* 0x0000040000047882 */ /* 0x008fe20000000000 */
        /* <DEDUP_REMOVED lines=10> */
[----:B------:R-:W2:Y:S02]  /*07d0*/  FENCE.VIEW.ASYNC.S ;  /* 0x00000000000073c6 */ /* 0x000ea40000000000 */
[----:B--2---:R2:W3:Y:S08]  /*07e0*/  SYNCS.EXCH.64 URZ, [UR4+0x40], UR8 ;  /* 0x0000400804ff75b2 */ /* 0x0044f00008000100 */
        /* <DEDUP_REMOVED lines=8> */
.L_x_10:
[----:B------:R-:W4:Y:S01]  /*0870*/  SHFL.IDX PT, R0, R47, RZ, 0x1f ;  /* 0x00001fff2f007589 */ /* 0x000f2200000e0000 */
[----:B------:R-:W-:Y:S01]  /*0880*/  NOP ;  /* 0x0000000000007918 */ /* 0x000fe20000000000 */
[----:B----4-:R-:W-:-:S13]  /*0890*/  ISETP.NE.AND P0, PT, R0, 0x3, PT ;  /* 0x000000030000780c */ /* 0x010fda0003f05270 */
[----:B------:R-:W-:Y:S05]  /*08a0*/  @P0 BRA `(.L_x_11) ;  /* 0x00000000002c0947 */ /* 0x000fea0003800000 */
[----:B--23--:R-:W-:Y:S01]  /*08b0*/  UMOV UR6, 0x400 ;  /* 0x0000040000067882 */ /* 0x00cfe20000000000 */
[----:B------:R-:W-:Y:S01]  /*08c0*/  UMOV UR4, 0x20 ;  /* 0x0000002000047882 */ /* 0x000fe20000000000 */
[----:B------:R-:W-:Y:S02]  /*08d0*/  ULEA UR6, UR47, UR6, 0x18 ;  /* 0x000000062f067291 */ /* 0x000fe4000f8ec0ff */
[----:B------:R-:W-:-:S04]  /*08e0*/  UIADD3 UR4, UPT, UPT, -UR4, 0x100000, URZ ;  /* 0x0010000004047890 */ /* 0x000fc8000fffe1ff */
[----:B------:R-:W-:Y:S02]  /*08f0*/  USHF.L.U32 UR5, UR4, 0xb, URZ ;  /* 0x0000000b04057899 */ /* 0x000fe400080006ff */
[----:B------:R-:W-:Y:S01]  /*0900*/  USHF.L.U32 UR4, UR4, 0x1, URZ ;  /* 0x0000000104047899 */ /* 0x000fe200080006ff */
[----:B------:R-:W-:Y:S01]  /*0910*/  ELECT P0, URZ, PT ;  /* 0x0000000000ff782f */ /* 0x000fe20003800000 */
[----:B------:R-:W2:Y:S10]  /*0920*/  FENCE.VIEW.ASYNC.S ;  /* 0x00000000000073c6 */ /* 0x000eb40000000000 */
[----:B--2---:R4:W2:Y:S01]  /*0930*/  SYNCS.EXCH.64 URZ, [UR6+0x80], UR4 ;  /* 0x0000800406ff75b2 */ /* 0x0048a20008000100 */
[----:B------:R4:W3:Y:S02]  /*0940*/  SYNCS.EXCH.64 URZ, [UR6+0x88], UR4 ;  /* 0x0000880406ff75b2 */ /* 0x0008e40008000100 */
[----:B----4-:R-:W-:Y:S01]  /*0950*/  NOP ;  /* 0x0000000000007918 */ /* 0x010fe20000000000 */
.L_x_11:
[----:B------:R-:W4:Y:S01]  /*0960*/  SHFL.IDX PT, R0, R47, RZ, 0x1f ;  /* 0x00001fff2f007589 */ /* 0x000f2200000e0000 */
[----:B------:R-:W-:Y:S01]  /*0970*/  NOP ;  /* 0x0000000000007918 */ /* 0x000fe20000000000 */
[----:B----4-:R-:W-:-:S13]  /*0980*/  ISETP.NE.AND P0, PT, R0, 0x4, PT ;  /* 0x000000040000780c */ /* 0x010fda0003f05270 */
[----:B------:R-:W-:Y:S05]  /*0990*/  @P0 BRA `(.L_x_12) ;  /* 0x0000000000480947 */ /* 0x000fea0003800000 */
[----:B--23--:R-:W-:Y:S01]  /*09a0*/  UMOV UR4, 0x3a0 ;  /* 0x000003a000047882 */ /* 0x00cfe20000000000 */
[----:B------:R-:W-:Y:S01]  /*09b0*/  UMOV UR6, 0x400 ;  /* 0x0000040000067882 */ /* 0x000fe20000000000 */
[----:B------:R-:W-:Y:S01]  /*09c0*/  USEL UR4, UR4, 0x320, UP3 ;  /* 0x0000032004047887 */ /* 0x000fe20009800000 */
        /* <DEDUP_REMOVED lines=10> */
[----:B--2---:R4:W2:Y:S08]  /*0a70*/  SYNCS.EXCH.64 URZ, [UR6+0x90], UR8 ;  /* 0x0000900806ff75b2 */ /* 0x0048b00008000100 */
[----:B------:R4:W3:Y:S01]  /*0a80*/  SYNCS.EXCH.64 URZ, [UR6+0xa0], UR4 ;  /* 0x0000a00406ff75b2 */ /* 0x0008e20008000100 */
[----:B------:R4:W1:Y:S01]  /*0a90*/  SYNCS.EXCH.64 URZ, [UR6+0x98], UR8 ;  /* 0x0000980806ff75b2 */ /* 0x0008620008000100 */
[----:B------:R4:W1:Y:S02]  /*0aa0*/  SYNCS.EXCH.64 URZ, [UR6+0xa8], UR4 ;  /* 0x0000a80406ff75b2 */ /* 0x0008640008000100 */
[----:B----4-:R-:W-:Y:S01]  /*0ab0*/  NOP ;  /* 0x0000000000007918 */ /* 0x010fe20000000000 */
.L_x_12:
[----:B------:R-:W4:Y:S01]  /*0ac0*/  SHFL.IDX PT, R0, R47, RZ, 0x1f ;  /* 0x00001fff2f007589 */ /* 0x000f2200000e0000 */
[----:B------:R-:W-:Y:S01]  /*0ad0*/  NOP ;  /* 0x0000000000007918 */ /* 0x000fe20000000000 */
[----:B----4-:R-:W-:-:S13]  /*0ae0*/  ISETP.NE.AND P0, PT, R0, 0x5, PT ;  /* 0x000000050000780c */ /* 0x010fda0003f05270 */
[----:B------:R-:W-:Y:S05]  /*0af0*/  @P0 BRA `(.L_x_13) ;  /* 0x0000000000540947 */ /* 0x000fea0003800000 */
[----:B--23--:R-:W-:Y:S01]  /*0b00*/  UMOV UR4, 0x400 ;  /* 0x0000040000047882 */ /* 0x00cfe20000000000 */
        /* <DEDUP_REMOVED lines=14> */
[----:B------:R4:W1:Y:S01]  /*0bf0*/  SYNCS.EXCH.64 URZ, [UR4+0xd8], UR8 ;  /* 0x0000d80804ff75b2 */ /* 0x0008620008000100 */
[----:B------:R4:W1:Y:S01]  /*0c00*/  SYNCS.EXCH.64 URZ, [UR4+0xc0], UR6 ;  /* 0x0000c00604ff75b2 */ /* 0x0008620008000100 */
[----:B------:R4:W1:Y:S01]  /*0c10*/  SYNCS.EXCH.64 URZ, [UR4+0xe0], UR8 ;  /* 0x0000e00804ff75b2 */ /* 0x0008620008000100 */
[----:B------:R4:W1:Y:S01]  /*0c20*/  SYNCS.EXCH.64 URZ, [UR4+0xc8], UR6 ;  /* 0x0000c80604ff75b2 */ /* 0x0008620008000100 */
[----:B------:R4:W1:Y:S02]  /*0c30*/  SYNCS.EXCH.64 URZ, [UR4+0xe8], UR8 ;  /* 0x0000e80804ff75b2 */ /* 0x0008640008000100 */
[----:B----4-:R-:W-:Y:S01]  /*0c40*/  NOP ;  /* 0x0000000000007918 */ /* 0x010fe20000000000 */
.L_x_13:
[----:B------:R-:W4:Y:S01]  /*0c50*/  SHFL.IDX PT, R0, R47, RZ, 0x1f ;  /* 0x00001fff2f007589 */ /* 0x000f2200000e0000 */
[----:B------:R-:W-:Y:S01]  /*0c60*/  ISETP.NE.OR P1, PT, RZ, UR25, !P1 ;  /* 0x00000019ff007c0c */ /* 0x000fe2000cf25670 */
        /* <DEDUP_REMOVED lines=12> */
[----:B------:R4:W3:Y:S01]  /*0d30*/  SYNCS.EXCH.64 URZ, [UR4+0x100], UR6 ;  /* 0x0001000604ff75b2 */ /* 0x0008e20008000100 */
[----:B------:R4:W1:Y:S01]  /*0d40*/  SYNCS.EXCH.64 URZ, [UR4+0xf8], UR6 ;  /* 0x0000f80604ff75b2 */ /* 0x0008620008000100 */
[----:B------:R4:W1:Y:S02]  /*0d50*/  SYNCS.EXCH.64 URZ, [UR4+0x108], UR6 ;  /* 0x0001080604ff75b2 */ /* 0x0008640008000100 */
[----:B----4-:R-:W-:Y:S01]  /*0d60*/  NOP ;  /* 0x0000000000007918 */ /* 0x010fe20000000000 */
.L_x_14:
[----:B------:R-:W-:Y:S01]  /*0d70*/  VOTEU.ALL UP0, P1 ;  /* 0x0000000000ff7886 */ /* 0x000fe20000800000 */
[----:B--23--:R-:W-:Y:S01]  /*0d80*/  UMOV UR4, 0x20 ;  /* 0x0000002000047882 */ /* 0x00cfe20000000000 */
[----:B------:R-:W2:Y:S01]  /*0d90*/  LDCU UR7, c[0x0][0x36c] ;  /* 0x00006d80ff0777ac */ /* 0x000ea20008000800 */
[----:B------:R-:W-:Y:S01]  /*0da0*/  NOP ;  /* 0x0000000000007918 */ /* 0x000fe20000000000 */
[----:B------:R-:W-:Y:S01]  /*0db0*/  LOP3.LUT R0, R60, 0x1f, RZ, 0xc0, !PT ;  /* 0x0000001f3c007812 */ /* 0x000fe200078ec0ff */
[----:B------:R-:W-:Y:S01]  /*0dc0*/  @!UP0 UMOV UR6, 0x400 ;  /* 0x0000040000068882 */ /* 0x000fe20000000000 */
[----:B------:R-:W-:-:S04]  /*0dd0*/  @!UP0 UIADD3 UR4, UPT, UPT, -UR4, 0x100000, URZ ;  /* 0x0010000004048890 */ /* 0x000fc8000fffe1ff */
[----:B------:R-:W-:Y:S02]  /*0de0*/  @!UP0 USHF.L.U32 UR5, UR4, 0xb, URZ ;  /* 0x0000000b04058899 */ /* 0x000fe400080006ff */
[----:B------:R-:W-:Y:S02]  /*0df0*/  @!UP0 USHF.L.U32 UR4, UR4, 0x1, URZ ;  /* 0x0000000104048899 */ /* 0x000fe400080006ff */
[----:B------:R-:W-:Y:S01]  /*0e00*/  @!UP0 ULEA UR6, UR47, UR6, 0x18 ;  /* 0x000000062f068291 */ /* 0x000fe2000f8ec0ff */
[----:B------:R-:W-:Y:S01]  /*0e10*/  VOTEU.ALL UP0, P1 ;  /* 0x0000000000ff7886 */ /* 0x000fe20000800000 */
[----:B------:R-:W-:Y:S02]  /*0e20*/  UISETP.NE.AND UP4, UPT, UR25, URZ, UPT ;  /* 0x000000ff1900728c */ /* 0x000fe4000bf85270 */
[----:B--2---:R-:W-:Y:S01]  /*0e30*/  UISETP.EQ.U32.AND UP5, UPT, UR7, 0x1, UPT ;  /* 0x000000010700788c */ /* 0x004fe2000bfa2070 */
[----:B------:R-:W2:Y:S07]  /*0e40*/  FENCE.VIEW.ASYNC.S ;  /* 0x00000000000073c6 */ /* 0x000eae0000000000 */
[----:B--2---:R2:W3:Y:S01]  /*0e50*/  @!UP0 SYNCS.EXCH.64 URZ, [UR6+0x110], UR4 ;  /* 0x0001100406ff85b2 */ /* 0x0044e20008000100 */
[----:B------:R-:W-:Y:S05]  /*0e60*/  BRA.U !UP5, `(.L_x_15) ;  /* 0x000000010d087547 */ /* 0x000fea000b800000 */
[----:B-1-3--:R-:W-:Y:S01]  /*0e70*/  UCGABAR_ARV ;  /* 0x00000000000079c7 */ /* 0x00afe20008000000 */
[----:B------:R-:W-:Y:S05]  /*0e80*/  BRA `(.L_x_16) ;  /* 0x0000000000047947 */ /* 0x000fea0003800000 */
.L_x_15:
[----:B-1-3--:R-:W-:Y:S01]  /*0e90*/  NOP ;  /* 0x0000000000007918 */ /* 0x00afe20000000000 */
.L_x_16:
[----:B------:R-:W1:Y:S01]  /*0ea0*/  S2UR UR20, SR_CTAID.X ;  /* 0x00000000001479c3 */ /* 0x000e620000002500 */
[----:B------:R-:W-:-:S05]  /*0eb0*/  CS2R.32 R50, SR_CgaSize ;  /* 0x0000000000327805 */ /* 0x000fca0000008a00 */
[----:B------:R-:W-:-:S05]  /*0ec0*/  IMAD R50, R50, -0xa0, RZ ;  /* 0xffffff6032327824 */ /* 0x000fca00078e02ff */
[----:B--2---:R-:W-:-:S14]  /*0ed0*/  R2UR UR5, R50 ;  /* 0x00000000320572ca */ /* 0x004fdc00000e0000 */
[----:B------:R-:W2:Y:S01]  /*0ee0*/  LDCU UR5, c[0x0][UR5+0x2b0] ;  /* 0x00005600050577ac */ /* 0x000ea20008000800 */
[----:B------:R-:W-:-:S05]  /*0ef0*/  CS2R.32 R50, SR_CgaSize ;  /* 0x0000000000327805 */ /* 0x000fca0000008a00 */
[----:B------:R-:W-:-:S05]  /*0f00*/  IMAD R50, R50, -0xa0, RZ ;  /* 0xffffff6032327824 */ /* 0x000fca00078e02ff */
[----:B------:R-:W-:-:S14]  /*0f10*/  R2UR UR4, R50 ;  /* 0x00000000320472ca */ /* 0x000fdc00000e0000 */
[----:B------:R-:W3:Y:S01]  /*0f20*/  LDCU UR4, c[0x0][UR4+0x2b4] ;  /* 0x00005680040477ac */ /* 0x000ee20008000800 */
[----:B------:R-:W4:Y:S01]  /*0f30*/  S2UR UR7, SR_CTAID.Y ;  /* 0x00000000000779c3 */ /* 0x000f220000002600 */
[----:B------:R-:W-:-:S05]  /*0f40*/  CS2R.32 R50, SR_CgaSize ;  /* 0x0000000000327805 */ /* 0x000fca0000008a00 */
[----:B------:R-:W-:-:S05]  /*0f50*/  IMAD R50, R50, -0xa0, RZ ;  /* 0xffffff6032327824 */ /* 0x000fca00078e02ff */
[----:B------:R-:W-:-:S14]  /*0f60*/  R2UR UR8, R50 ;  /* 0x00000000320872ca */ /* 0x000fdc00000e0000 */
[----:B------:R-:W3:Y:S01]  /*0f70*/  LDCU UR8, c[0x0][UR8+0x2a0] ;  /* 0x00005400080877ac */ /* 0x000ee20008000800 */
[----:B------:R-:W3:Y:S01]  /*0f80*/  LDCU UR21, c[0x0][0xb24] ;  /* 0x00016480ff1577ac */ /* 0x000ee20008000800 */
[----:B------:R-:W1:Y:S01]  /*0f90*/  S2UR UR36, SR_CTAID.Z ;  /* 0x00000000002479c3 */ /* 0x000e620000002700 */
[----:B------:R-:W-:-:S05]  /*0fa0*/  CS2R.32 R50, SR_CgaSize ;  /* 0x0000000000327805 */ /* 0x000fca0000008a00 */
[----:B------:R-:W-:-:S05]  /*0fb0*/  IMAD R50, R50, -0xa0, RZ ;  /* 0xffffff6032327824 */ /* 0x000fca00078e02ff */
[----:B------:R-:W-:-:S14]  /*0fc0*/  R2UR UR63, R50 ;  /* 0x00000000323f72ca */ /* 0x000fdc00000e0000 */
[----:B------:R-:W3:Y:S01]  /*0fd0*/  LDCU UR63, c[0x0][UR63+0x2a4] ;  /* 0x000054803f3f77ac */ /* 0x000ee20008000800 */
[----:B------:R-:W-:Y:S02]  /*0fe0*/  UISETP.GT.U32.AND UP0, UPT, UR48, 0xffff, UPT ;  /* 0x0000ffff3000788c */ /* 0x000fe4000bf04070 */
[----:B------:R-:W-:Y:S01]  /*0ff0*/  USHF.L.U32 UR27, UR47, 0xa, URZ ;  /* 0x0000000a2f1b7899 */ /* 0x000fe200080006ff */
[----:B-1----:R-:W-:Y:S01]  /*1000*/  I2FP.F32.U32 R3, UR20 ;  /* 0x0000001400037c45 */ /* 0x002fe20008201000 */
[----:B------:R-:W-:Y:S01]  /*1010*/  UMOV UR30, 0x5 ;  /* 0x00000005001e7882 */ /* 0x000fe20000000000 */
[----:B------:R-:W1:Y:S03]  /*1020*/  LDCU UR45, c[0x0][0xb24] ;  /* 0x00016480ff2d77ac */ /* 0x000e660008000800 */
[----:B--2---:R-:W-:Y:S01]  /*1030*/  FMUL R3, R3, UR5 ;  /* 0x0000000503037c20 */ /* 0x004fe20008400000 */
[----:B------:R-:W2:Y:S01]  /*1040*/  LDCU UR29, c[0x0][0xb30] ;  /* 0x00016600ff1d77ac */ /* 0x000ea20008000800 */
[----:B----4-:R-:W-:Y:S01]  /*1050*/  I2FP.F32.U32 R2, UR7 ;  /* 0x0000000700027c45 */ /* 0x010fe20008201000 */
[----:B------:R-:W-:-:S03]  /*1060*/  USHF.L.U32 UR44, UR20, 0x6, URZ ;  /* 0x00000006142c7899 */ /* 0x000fc600080006ff */
[----:B------:R-:W4:Y:S01]  /*1070*/  F2I.U32.TRUNC.NTZ R3, R3 ;  /* 0x0000000300037305 */ /* 0x000f22000020f000 */
[----:B------:R-:W-:Y:S01]  /*1080*/  USEL UR26, UR48, 0xffff, !UP0 ;  /* 0x0000ffff301a7887 */ /* 0x000fe2000c000000 */
[----:B---3--:R-:W-:Y:S01]  /*1090*/  FMUL R2, R2, UR4 ;  /* 0x0000000402027c20 */ /* 0x008fe20008400000 */
[----:B------:R-:W-:Y:S01]  /*10a0*/  UISETP.GE.AND UP2, UPT, UR21, 0x1, UPT ;  /* 0x000000011500788c */ /* 0x000fe2000bf46270 */
[----:B------:R-:W-:-:S04]  /*10b0*/  UMOV UR24, UR7 ;  /* 0x0000000700187c82 */ /* 0x000fc80008000000 */
[----:B------:R-:W3:Y:S01]  /*10c0*/  F2I.U32.TRUNC.NTZ R2, R2 ;  /* 0x0000000200027305 */ /* 0x000ee2000020f000 */
[----:B----4-:R-:W-:Y:S02]  /*10d0*/  R2UR UR4, R3 ;  /* 0x00000000030472ca */ /* 0x010fe400000e0000 */
[----:B------:R-:W-:Y:S02]  /*10e0*/  PRMT R3, RZ, 0x7610, R3 ;  /* 0x00007610ff037816 */ /* 0x000fe40000000003 */
[----:B---3--:R-:W-:Y:S02]  /*10f0*/  R2UR UR6, R2 ;  /* 0x00000000020672ca */ /* 0x008fe400000e0000 */
[----:B------:R-:W-:-:S07]  /*1100*/  PRMT R2, RZ, 0x7610, R2 ;  /* 0x00007610ff027816 */ /* 0x000fce0000000002 */
[----:B------:R-:W-:-:S04]  /*1110*/  UIADD3 UR5, UPT, UPT, -UR4, URZ, URZ ;  /* 0x000000ff04057290 */ /* 0x000fc8000fffe1ff */
[----:B------:R-:W-:Y:S02]  /*1120*/  UIMAD UR5, UR8, UR5, UR20 ;  /* 0x00000005080572a4 */ /* 0x000fe4000f8e0214 */
[----:B------:R-:W-:-:S04]  /*1130*/  UIADD3 UR4, UPT, UPT, -UR6, URZ, URZ ;  /* 0x000000ff06047290 */ /* 0x000fc8000fffe1ff */
[----:B------:R-:W-:Y:S01]  /*1140*/  IMAD.U32 R50, RZ, RZ, UR5 ;  /* 0x00000005ff327e24 */ /* 0x000fe2000f8e00ff */
[----:B------:R-:W-:Y:S01]  /*1150*/  UIMAD UR63, UR63, UR4, UR7 ;  /* 0x000000043f3f72a4 */ /* 0x000fe2000f8e0207 */
[----:B-12---:R-:W-:Y:S11]  /*1160*/  BRA.U UP4, `(.L_x_17) ;  /* 0x0000000104407547 */ /* 0x006ff6000b800000 */
[----:B------:R-:W-:-:S13]  /*1170*/  R2UR UR4, R50 ;  /* 0x00000000320472ca */ /* 0x000fda00000e0000 */
[----:B------:R-:W-:Y:S02]  /*1180*/  UISETP.GT.U32.AND UP0, UPT, UR4, 0x1, UPT ;  /* 0x000000010400788c */ /* 0x000fe4000bf04070 */
[----:B------:R-:W-:Y:S02]  /*1190*/  ULOP3.LUT UR4, UR4, 0xfffffffe, URZ, 0xc0, !UPT ;  /* 0xfffffffe04047892 */ /* 0x000fe4000f8ec0ff */
[----:B------:R-:W-:Y:S02]  /*11a0*/  UISETP.NE.AND UP1, UPT, UR63, URZ, UP0 ;  /* 0x000000ff3f00728c */ /* 0x000fe40008725270 */
[----:B------:R-:W-:Y:S02]  /*11b0*/  UISETP.NE.AND UP0, UPT, UR63, 0x1, UP0 ;  /* 0x000000013f00788c */ /* 0x000fe40008705270 */
[----:B------:R-:W-:Y:S02]  /*11c0*/  USEL UR7, URZ, 0x1, UP1 ;  /* 0x00000001ff077887 */ /* 0x000fe40008800000 */
[----:B------:R-:W-:-:S02]  /*11d0*/  USEL UR6, URZ, 0x4, UP0 ;  /* 0x00000004ff067887 */ /* 0x000fc40008000000 */
[----:B------:R-:W-:Y:S02]  /*11e0*/  USEL UR5, URZ, 0x2, UP1 ;  /* 0x00000002ff057887 */ /* 0x000fe40008800000 */
[----:B------:R-:W-:Y:S02]  /*11f0*/  ULEA UR4, UR63, UR4, 0x1 ;  /* 0x000000043f047291 */ /* 0x000fe4000f8e08ff */
[----:B------:R-:W-:Y:S02]  /*1200*/  USEL UR8, URZ, 0x8, UP0 ;  /* 0x00000008ff087887 */ /* 0x000fe40008000000 */
[----:B------:R-:W-:-:S03]  /*1210*/  UIADD3 UR5, UPT, UPT, UR5, UR6, UR7 ;  /* 0x0000000605057290 */ /* 0x000fc6000fffe007 */
[----:B------:R-:W-:Y:S01]  /*1220*/  UMOV UR6, 0x3 ;  /* 0x0000000300067882 */ /* 0x000fe20000000000 */
[----:B------:R-:W-:Y:S02]  /*1230*/  UIADD3 UR5, UPT, UPT, UR5, UR8, URZ ;  /* 0x0000000805057290 */ /* 0x000fe4000fffe0ff */
[----:B------:R-:W-:-:S04]  /*1240*/  USHF.L.U32 UR4, UR6, UR4, URZ ;  /* 0x0000000406047299 */ /* 0x000fc800080006ff */
[----:B------:R-:W-:Y:S02]  /*1250*/  MOV R3, UR5 ;  /* 0x0000000500037c02 */ /* 0x000fe40008000f00 */
[----:B------:R-:W-:Y:S02]  /*1260*/  IMAD.U32 R2, RZ, RZ, UR4 ;  /* 0x00000004ff027e24 */ /* 0x000fe4000f8e00ff */
.L_x_17:
[----:B------:R-:W-:Y:S05]  /*1270*/  BRA.U !UP2, `(.L_x_18) ;  /* 0x000000010ad47547 */ /* 0x000fea000b800000 */
[----:B------:R-:W1:Y:S01]  /*1280*/  LDCU.128 UR12, c[0x0][0xb10] ;  /* 0x00016200ff0c77ac */ /* 0x000e620008000c00 */
[----:B------:R-:W2:Y:S01]  /*1290*/  LDCU UR6, c[0x0][0x370] ;  /* 0x00006e00ff0677ac */ /* 0x000ea20008000800 */
[----:B------:R-:W3:Y:S01]  /*12a0*/  LDCU UR5, c[0x0][0x374] ;  /* 0x00006e80ff0577ac */ /* 0x000ee20008000800 */
[----:B------:R-:W4:Y:S01]  /*12b0*/  LDCU UR28, c[0x0][0xb0c] ;  /* 0x00016180ff1c77ac */ /* 0x000f220008000800 */
[----:B------:R-:W4:Y:S01]  /*12c0*/  LDCU UR4, c[0x0][0xb20] ;  /* 0x00016400ff0477ac */ /* 0x000f220008000800 */
[----:B------:R-:W4:Y:S01]  /*12d0*/  LDCU.64 UR8, c[0x0][0xb28] ;  /* 0x00016500ff0877ac */ /* 0x000f220008000a00 */
[----:B-1----:R-:W-:Y:S02]  /*12e0*/  UISETP.NE.AND UP0, UPT, UR14, 0x1, UPT ;  /* 0x000000010e00788c */ /* 0x002fe4000bf05270 */
[----:B---3--:R-:W-:Y:S02]  /*12f0*/  UIMAD.WIDE.U32 UR10, UR5, UR15, URZ ;  /* 0x0000000f050a72a5 */ /* 0x008fe4000f8e00ff */
[----:B--2---:R-:W-:-:S02]  /*1300*/  UIMAD.WIDE.U32 UR18, UR6, UR12, URZ ;  /* 0x0000000c061272a5 */ /* 0x004fc4000f8e00ff */
[----:B----4-:R-:W-:Y:S02]  /*1310*/  UISETP.NE.AND UP1, UPT, UR28, 0x1, UPT ;  /* 0x000000011c00788c */ /* 0x010fe4000bf25270 */
[----:B------:R-:W-:Y:S01]  /*1320*/  UISETP.NE.AND UP2, UPT, UR21, 0x1, UPT ;  /* 0x000000011500788c */ /* 0x000fe2000bf45270 */
[----:B------:R-:W-:Y:S02]  /*1330*/  UMOV UR10, UR11 ;  /* 0x0000000b000a7c82 */ /* 0x000fe40008000000 */
[----:B------:R-:W-:Y:S01]  /*1340*/  UMOV UR18, UR19 ;  /* 0x0000001300127c82 */ /* 0x000fe20008000000 */
[----:B------:R-:W-:Y:S02]  /*1350*/  @UP0 USHF.R.U32.HI UR5, URZ, UR4, UR10 ;  /* 0x00000004ff050299 */ /* 0x000fe4000801160a */
[----:B------:R-:W-:Y:S02]  /*1360*/  UIMAD.WIDE.U32 UR22, UR24, UR15, URZ ;  /* 0x0000000f181672a5 */ /* 0x000fe4000f8e00ff */
[----:B------:R-:W-:-:S02]  /*1370*/  UIMAD.WIDE.U32 UR10, UR5, UR8, URZ ;  /* 0x00000008050a72a5 */ /* 0x000fc4000f8e00ff */
[----:B------:R-:W-:Y:S02]  /*1380*/  @UP1 USHF.R.U32.HI UR6, URZ, UR13, UR18 ;  /* 0x0000000dff061299 */ /* 0x000fe40008011612 */
[----:B------:R-:W-:Y:S02]  /*1390*/  UIMAD.WIDE.U32 UR16, UR20, UR12, URZ ;  /* 0x0000000c141072a5 */ /* 0x000fe4000f8e00ff */
[----:B------:R-:W-:Y:S01]  /*13a0*/  UIMAD.WIDE.U32 UR18, UR6, UR8, URZ ;  /* 0x00000008061272a5 */ /* 0x000fe2000f8e00ff */
[----:B------:R-:W-:Y:S01]  /*13b0*/  UMOV UR22, UR23 ;  /* 0x0000001700167c82 */ /* 0x000fe20008000000 */
[----:B------:R-:W-:Y:S01]  /*13c0*/  UMOV UR10, UR11 ;  /* 0x0000000b000a7c82 */ /* 0x000fe20008000000 */
[----:B------:R-:W-:Y:S02]  /*13d0*/  USHF.R.U32.HI UR22, URZ, UR4, UR22 ;  /* 0x00000004ff167299 */ /* 0x000fe40008011616 */
[----:B------:R-:W-:Y:S02]  /*13e0*/  @UP2 USHF.R.U32.HI UR5, URZ, UR9, UR10 ;  /* 0x00000009ff052299 */ /* 0x000fe4000801160a */
[----:B------:R-:W-:Y:S01]  /*13f0*/  UMOV UR7, UR19 ;  /* 0x0000001300077c82 */ /* 0x000fe20008000000 */
[----:B------:R-:W-:Y:S01]  /*1400*/  UMOV UR16, UR17 ;  /* 0x0000001100107c82 */ /* 0x000fe20008000000 */
[----:B------:R-:W-:-:S02]  /*1410*/  @UP2 USHF.R.U32.HI UR6, URZ, UR9, UR7 ;  /* 0x00000009ff062299 */ /* 0x000fc40008011607 */
[----:B------:R-:W-:Y:S02]  /*1420*/  USHF.R.U32.HI UR13, URZ, UR13, UR16 ;  /* 0x0000000dff0d7299 */ /* 0x000fe40008011610 */
[----:B------:R-:W-:Y:S02]  /*1430*/  USEL UR4, UR24, UR22, !UP0 ;  /* 0x0000001618047287 */ /* 0x000fe4000c000000 */
[----:B------:R-:W-:Y:S02]  /*1440*/  UIMAD UR7, UR5, UR21, URZ ;  /* 0x00000015050772a4 */ /* 0x000fe4000f8e02ff */
[----:B------:R-:W-:Y:S02]  /*1450*/  USEL UR5, UR20, UR13, !UP1 ;  /* 0x0000000d14057287 */ /* 0x000fe4000c800000 */
[----:B------:R-:W-:Y:S02]  /*1460*/  UIMAD UR12, UR6, UR21, URZ ;  /* 0x00000015060c72a4 */ /* 0x000fe4000f8e02ff */
[----:B------:R-:W-:-:S02]  /*1470*/  UISETP.GE.AND UP0, UPT, UR4, UR7, UPT ;  /* 0x000000070400728c */ /* 0x000fc4000bf06270 */
[----:B------:R-:W-:Y:S02]  /*1480*/  UIMAD.WIDE.U32 UR10, UR4, UR8, URZ ;  /* 0x00000008040a72a5 */ /* 0x000fe4000f8e00ff */
[----:B------:R-:W-:Y:S02]  /*1490*/  UISETP.GE.OR UP0, UPT, UR5, UR12, UP0 ;  /* 0x0000000c0500728c */ /* 0x000fe40008706670 */
[----:B------:R-:W-:Y:S02]  /*14a0*/  UIMAD.WIDE.U32 UR12, UR5, UR8, URZ ;  /* 0x00000008050c72a5 */ /* 0x000fe4000f8e00ff */
[----:B------:R-:W-:Y:S01]  /*14b0*/  UIADD3 UR10, UPT, UPT, -UR4, URZ, URZ ;  /* 0x000000ff040a7290 */ /* 0x000fe2000fffe1ff */
[----:B------:R-:W-:Y:S01]  /*14c0*/  UMOV UR8, UR11 ;  /* 0x0000000b00087c82 */ /* 0x000fe20008000000 */
[----:B------:R-:W-:Y:S02]  /*14d0*/  UIADD3 UR11, UPT, UPT, -UR5, URZ, URZ ;  /* 0x000000ff050b7290 */ /* 0x000fe4000fffe1ff */
[----:B------:R-:W-:-:S03]  /*14e0*/  USHF.R.U32.HI UR8, URZ, UR9, UR8 ;  /* 0x00000009ff087299 */ /* 0x000fc60008011608 */
[----:B------:R-:W-:Y:S01]  /*14f0*/  @!UP0 UMOV UR7, UR13 ;  /* 0x0000000d00078c82 */ /* 0x000fe20008000000 */
[----:B------:R-:W-:Y:S02]  /*1500*/  UIMAD UR24, UR14, UR10, UR24 ;  /* 0x0000000a0e1872a4 */ /* 0x000fe4000f8e0218 */
[----:B------:R-:W-:Y:S02]  /*1510*/  USEL UR8, UR4, UR8, !UP2 ;  /* 0x0000000804087287 */ /* 0x000fe4000d000000 */
[----:B------:R-:W-:Y:S02]  /*1520*/  @!UP0 USHF.R.U32.HI UR7, URZ, UR9, UR7 ;  /* 0x00000009ff078299 */ /* 0x000fe40008011607 */
[----:B------:R-:W-:Y:S02]  /*1530*/  UIADD3 UR9, UPT, UPT, -UR8, URZ, URZ ;  /* 0x000000ff08097290 */ /* 0x000fe4000fffe1ff */
[----:B------:R-:W-:Y:S02]  /*1540*/  @!UP0 USEL UR7, UR5, UR7, !UP2 ;  /* 0x0000000705078287 */ /* 0x000fe4000d000000 */
[----:B------:R-:W-:-:S02]  /*1550*/  UIMAD UR9, UR21, UR9, UR4 ;  /* 0x00000009150972a4 */ /* 0x000fc4000f8e0204 */
[----:B------:R-:W-:Y:S02]  /*1560*/  @!UP0 UIADD3 UR8, UPT, UPT, UR8, -UR7, URZ ;  /* 0x8000000708088290 */ /* 0x000fe4000fffe0ff */
[----:B------:R-:W-:Y:S02]  /*1570*/  @!UP0 UIMAD UR6, UR9, UR6, UR7 ;  /* 0x00000006090682a4 */ /* 0x000fe4000f8e0207 */
[----:B------:R-:W-:Y:S02]  /*1580*/  @!UP0 UIMAD UR4, UR8, UR21, UR5 ;  /* 0x00000015080482a4 */ /* 0x000fe4000f8e0205 */
[----:B------:R-:W-:Y:S02]  /*1590*/  UIMAD UR20, UR28, UR11, UR20 ;  /* 0x0000000b1c1472a4 */ /* 0x000fe4000f8e0214 */
[----:B------:R-:W-:Y:S01]  /*15a0*/  UIMAD UR24, UR4, UR14, UR24 ;  /* 0x0000000e041872a4 */ /* 0x000fe2000f8e0218 */
[----:B------:R-:W-:Y:S02]  /*15b0*/  @!UP0 UMOV UR5, UR6 ;  /* 0x0000000600058c82 */ /* 0x000fe40008000000 */
[----:B------:R-:W-:-:S12]  /*15c0*/  UIMAD UR20, UR5, UR28, UR20 ;  /* 0x0000001c051472a4 */ /* 0x000fd8000f8e0214 */
.L_x_18:
[----:B------:R-:W-:Y:S02]  /*15d0*/  UISETP.NE.AND UP1, UPT, UR29, 0x1, UPT ;  /* 0x000000011d00788c */ /* 0x000fe4000bf25270 */
[----:B------:R-:W-:Y:S02]  /*15e0*/  ULOP3.LUT UR21, UR26, 0xffff, URZ, 0xc0, !UPT ;  /* 0x0000ffff1a157892 */ /* 0x000fe4000f8ec0ff */
[----:B------:R-:W-:Y:S02]  /*15f0*/  UISETP.NE.AND UP0, UPT, UR25, 0x2, UPT ;  /* 0x000000021900788c */ /* 0x000fe4000bf05270 */
[----:B------:R-:W-:Y:S02]  /*1600*/  ULOP3.LUT UR22, UR27, 0x800, URZ, 0xc0, !UPT ;  /* 0x000008001b167892 */ /* 0x000fe4000f8ec0ff */
[----:B------:R-:W-:Y:S02]  /*1610*/  ULOP3.LUT UR44, UR44, 0x40, URZ, 0xc0, !UPT ;  /* 0x000000402c2c7892 */ /* 0x000fe4000f8ec0ff */
[----:B------:R-:W-:Y:S01]  /*1620*/  USHF.L.U32 UR21, UR30, UR21, URZ ;  /* 0x000000151e157299 */ /* 0x000fe200080006ff */
[----:B------:R-:W-:Y:S11]  /*1630*/  BRA.U UP1, `(.L_x_19) ;  /* 0x0000000101447547 */ /* 0x000ff6000b800000 */
[----:B------:R-:W1:Y:S01]  /*1640*/  LDCU.128 UR8, c[0x0][0xb10] ;  /* 0x00016200ff0877ac */ /* 0x000e620008000c00 */
[----:B------:R-:W2:Y:S01]  /*1650*/  LDCU UR12, c[0x0][0xb0c] ;  /* 0x00016180ff0c77ac */ /* 0x000ea20008000800 */
[----:B------:R-:W3:Y:S01]  /*1660*/  LDCU UR13, c[0x0][0xb20] ;  /* 0x00016400ff0d77ac */ /* 0x000ee20008000800 */
[----:B-1----:R-:W-:Y:S02]  /*1670*/  UIMAD.WIDE.U32 UR6, UR20, UR8, URZ ;  /* 0x00000008140672a5 */ /* 0x002fe4000f8e00ff */
[----:B------:R-:W-:Y:S02]  /*1680*/  UIMAD.WIDE.U32 UR4, UR24, UR11, URZ ;  /* 0x0000000b180472a5 */ /* 0x000fe4000f8e00ff */
[----:B--2---:R-:W-:Y:S02]  /*1690*/  UISETP.NE.AND UP2, UPT, UR12, 0x1, UPT ;  /* 0x000000010c00788c */ /* 0x004fe4000bf45270 */
[----:B------:R-:W-:Y:S01]  /*16a0*/  UISETP.NE.AND UP1, UPT, UR10, 0x1, UPT ;  /* 0x000000010a00788c */ /* 0x000fe2000bf25270 */
[----:B------:R-:W-:-:S02]  /*16b0*/  UMOV UR6, UR7 ;  /* 0x0000000700067c82 */ /* 0x000fc40008000000 */
[----:B------:R-:W-:Y:S01]  /*16c0*/  UMOV UR4, UR5 ;  /* 0x0000000500047c82 */ /* 0x000fe20008000000 */
[----:B------:R-:W-:Y:S02]  /*16d0*/  USHF.R.U32.HI UR6, URZ, UR9, UR6 ;  /* 0x00000009ff067299 */ /* 0x000fe40008011606 */
[----:B---3--:R-:W-:Y:S02]  /*16e0*/  USHF.R.U32.HI UR4, URZ, UR13, UR4 ;  /* 0x0000000dff047299 */ /* 0x008fe40008011604 */
[----:B------:R-:W-:Y:S02]  /*16f0*/  USEL UR5, UR20, UR6, !UP2 ;  /* 0x0000000614057287 */ /* 0x000fe4000d000000 */
[----:B------:R-:W-:-:S04]  /*1700*/  USEL UR4, UR24, UR4, !UP1 ;  /* 0x0000000418047287 */ /* 0x000fc8000c800000 */
[----:B------:R-:W-:Y:S02]  /*1710*/  UIADD3 UR6, UPT, UPT, UR5, -UR4, URZ ;  /* 0x8000000405067290 */ /* 0x000fe4000fffe0ff */
[----:B------:R-:W-:Y:S02]  /*1720*/  UIADD3 UR4, UPT, UPT, -UR5, UR4, URZ ;  /* 0x0000000405047290 */ /* 0x000fe4000fffe1ff */
[----:B------:R-:W-:Y:S02]  /*1730*/  UIMAD UR24, UR6, UR10, UR24 ;  /* 0x0000000a061872a4 */ /* 0x000fe4000f8e0218 */
[----:B------:R-:W-:-:S12]  /*1740*/  UIMAD UR20, UR4, UR12, UR20 ;  /* 0x0000000c041472a4 */ /* 0x000fd8000f8e0214 */
.L_x_19:
[----:B------:R-:W-:Y:S05]  /*1750*/  BRA.U !UP5, `(.L_x_20) ;  /* 0x000000010d0c7547 */ /* 0x000fea000b800000 */
[----:B------:R-:W-:Y:S01]  /*1760*/  UCGABAR_WAIT ;  /* 0x0000000000007dc7 */ /* 0x000fe20008000000 */
[----:B------:R-:W-:Y:S01]  /*1770*/  CCTL.IVALL ;  /* 0x00000000ff00798f */ /* 0x000fe20002000000 */
[----:B------:R-:W-:Y:S05]  /*1780*/  BRA `(.L_x_21) ;  /* 0x0000000000047947 */ /* 0x000fea0003800000 */
.L_x_20:
[----:B------:R-:W-:Y:S06]  /*1790*/  BAR.SYNC.DEFER_BLOCKING 0x0 ;  /* 0x0000000000007b1d */ /* 0x000fec0000010000 */
.L_x_21:
[----:B------:R-:W-:Y:S05]  /*17a0*/  BRA.U UP0, `(.L_x_22) ;  /* 0x0000001100dc7547 */ /* 0x000fea000b800000 */
[----:B------:R-:W1:Y:S01]  /*17b0*/  LDCU UR6, c[0x0][0x38c] ;  /* 0x00007180ff0677ac */ /* 0x000e620008000800 */
[----:B------:R-:W-:Y:S01]  /*17c0*/  PLOP3.LUT P1, PT, PT, PT, UP3, 0x80, 0x8 ;  /* 0x000000000008781c */ /* 0x000fe20003f2f038 */
[----:B------:R-:W-:Y:S01]  /*17d0*/  IMAD.MOV.U32 R12, RZ, RZ, 0x1 ;  /* 0x00000001ff0c7424 */ /* 0x000fe200078e00ff */
[----:B------:R-:W-:Y:S02]  /*17e0*/  ISETP.NE.AND P2, PT, R0, RZ, P3 ;  /* 0x000000ff0000720c */ /* 0x000fe40001f45270 */
[----:B------:R-:W-:Y:S02]  /*17f0*/  CS2R R10, SRZ ;  /* 0x00000000000a7805 */ /* 0x000fe4000001ff00 */
[----:B------:R-:W-:Y:S01]  /*1800*/  PLOP3.LUT P1, PT, P1, PT, PT, 0x8, 0x80 ;  /* 0x000000000080781c */ /* 0x000fe20000f2e170 */
[----:B------:R-:W-:Y:S01]  /*1810*/  IMAD.MOV.U32 R9, RZ, RZ, RZ ;  /* 0x000000ffff097224 */ /* 0x000fe200078e00ff */
[----:B------:R-:W2:Y:S01]  /*1820*/  LDCU UR38, c[0x0][0x370] ;  /* 0x00006e00ff2677ac */ /* 0x000ea20008000800 */
[----:B------:R-:W-:Y:S01]  /*1830*/  IMAD.MOV.U32 R8, RZ, RZ, 0x1 ;  /* 0x00000001ff087424 */ /* 0x000fe200078e00ff */
[----:B------:R-:W3:Y:S01]  /*1840*/  LDCU.64 UR26, c[0x0][0x348] ;  /* 0x00006900ff1a77ac */ /* 0x000ee20008000a00 */
[----:B------:R-:W-:Y:S01]  /*1850*/  ULEA.HI UR42, UR22, UR44, URZ, 0x1a ;  /* 0x0000002c162a7291 */ /* 0x000fe2000f8fd0ff */
[----:B------:R-:W4:Y:S01]  /*1860*/  LDCU UR37, c[0x0][0x374] ;  /* 0x00006e80ff2577ac */ /* 0x000f220008000800 */
[----:B-1----:R-:W-:-:S02]  /*1870*/  UIADD3 UR5, UPT, UPT, UR6, 0x3f, URZ ;  /* 0x0000003f06057890 */ /* 0x002fc4000fffe0ff */
[----:B------:R-:W-:Y:S02]  /*1880*/  UIADD3 UR48, UPT, UPT, UR6, 0x7e, URZ ;  /* 0x0000007e06307890 */ /* 0x000fe4000fffe0ff */
[----:B------:R-:W-:Y:S01]  /*1890*/  USHF.R.S32.HI UR4, URZ, 0x1f, UR5 ;  /* 0x0000001fff047899 */ /* 0x000fe20008011405 */
[----:B------:R-:W-:-:S03]  /*18a0*/  UMOV UR7, URZ ;  /* 0x000000ff00077c82 */ /* 0x000fc60008000000 */
[----:B------:R-:W-:Y:S02]  /*18b0*/  ULEA.HI UR4, UR4, UR5, URZ, 0x6 ;  /* 0x0000000504047291 */ /* 0x000fe4000f8f30ff */
[----:B------:R-:W-:Y:S02]  /*18c0*/  UIADD3 UR5, UPT, UPT, UR6, -0x1, URZ ;  /* 0xffffffff06057890 */ /* 0x000fe4000fffe0ff */
[----:B------:R-:W-:Y:S02]  /*18d0*/  USHF.R.S32.HI UR40, URZ, 0x6, UR4 ;  /* 0x00000006ff287899 */ /* 0x000fe40008011404 */
[----:B------:R-:W-:Y:S02]  /*18e0*/  UISETP.GE.U32.AND UP1, UPT, UR5, -0x7f, UPT ;  /* 0xffffff810500788c */ /* 0x000fe4000bf26070 */
[----:B------:R-:W-:-:S04]  /*18f0*/  UISETP.LT.U32.AND UP0, UPT, UR40, 0x4, UPT ;  /* 0x000000042800788c */ /* 0x000fc8000bf01070 */
[----:B------:R-:W-:Y:S02]  /*1900*/  USEL UR39, UR40, 0x4, UP0 ;  /* 0x0000000428277887 */ /* 0x000fe40008000000 */
[----:B------:R-:W-:Y:S02]  /*1910*/  UISETP.NE.AND UP0, UPT, UR25, URZ, UPT ;  /* 0x000000ff1900728c */ /* 0x000fe4000bf05270 */
[----:B------:R-:W-:Y:S02]  /*1920*/  UIADD3 UR4, UPT, UPT, UR39, -0x1, URZ ;  /* 0xffffffff27047890 */ /* 0x000fe4000fffe0ff */
[----:B------:R-:W-:Y:S02]  /*1930*/  @UP1 UIADD3 UR4, UPT, UPT, UR39, URZ, URZ ;  /* 0x000000ff27041290 */ /* 0x000fe4000fffe0ff */
[----:B------:R-:W-:Y:S02]  /*1940*/  USEL UR23, UR46, 0x2, UP0 ;  /* 0x000000022e177887 */ /* 0x000fe40008000000 */
[----:B------:R-:W-:-:S02]  /*1950*/  UIADD3 UR43, UPT, UPT, UR40, -UR39, URZ ;  /* 0x80000027282b7290 */ /* 0x000fc4000fffe0ff */
[----:B------:R-:W-:Y:S02]  /*1960*/  UIADD3 UR25, UPT, UPT, UR4, 0x1, URZ ;  /* 0x0000000104197890 */ /* 0x000fe4000fffe0ff */
[----:B--234-:R-:W-:-:S12]  /*1970*/  UIADD3 UR41, UPT, UPT, -UR4, URZ, URZ ;  /* 0x000000ff04297290 */ /* 0x01cfd8000fffe1ff */
.L_x_42:
[----:B------:R-:W-:Y:S01]  /*1980*/  UISETP.NE.AND UP0, UPT, UR47, URZ, UPT ;  /* 0x000000ff2f00728c */ /* 0x000fe2000bf05270 */
[----:B------:R-:W1:Y:S08]  /*1990*/  S2UR UR47, SR_CgaCtaId ;  /* 0x00000000002f79c3 */ /* 0x000e700000008800 */
[----:B------:R-:W-:Y:S05]  /*19a0*/  BRA.U UP0, `(.L_x_23) ;  /* 0x0000000100347547 */ /* 0x000fea000b800000 */
[----:B------:R-:W2:Y:S01]  /*19b0*/  S2R R0, SR_CgaCtaId ;  /* 0x0000000000007919 */ /* 0x000ea20000008800 */
[----:B------:R-:W-:-:S04]  /*19c0*/  MOV R2, 0x400 ;  /* 0x0000040000027802 */ /* 0x000fc80000000f00 */
[----:B--2---:R-:W-:Y:S02]  /*19d0*/  LEA R0, R0, R2, 0x18 ;  /* 0x0000000200007211 */ /* 0x004fe400078ec0ff */
[----:B------:R-:W-:-:S03]  /*19e0*/  SHF.L.U32 R2, R8, 0x1f, RZ ;  /* 0x0000001f08027819 */ /* 0x000fc600000006ff */
[----:B------:R-:W-:-:S04]  /*19f0*/  IMAD R0, R9, 0x8, R0 ;  /* 0x0000000809007824 */ /* 0x000fc800078e0200 */
[----:B------:R-:W2:Y:S02]  /*1a00*/  SYNCS.PHASECHK.TRANS64.TRYWAIT P0, [R0+URZ+0x100], R2 ;  /* 0x00010002000075a7 */ /* 0x000ea400080011ff */
[----:B--2---:R-:W-:Y:S05]  /*1a10*/  @!P0 BRA `(.L_x_24) ;  /* 0x0000007000f08947 */ /* 0x004fea0003800000 */
.L_x_149:
[----:B------:R-:W-:Y:S01]  /*1a20*/  VIADD R9, R9, 0x1 ;  /* 0x0000000109097836 */ /* 0x000fe20000000000 */
[----:B------:R2:W-:Y:S04]  /*1a30*/  SYNCS.ARRIVE.TRANS64.A1T0 RZ, [R0+URZ+0xf0], RZ ;  /* 0x0000f0ff00ff79a7 */ /* 0x0005e800081000ff */
[----:B------:R-:W-:-:S04]  /*1a40*/  ISETP.NE.AND P0, PT, R9, 0x2, PT ;  /* 0x000000020900780c */ /* 0x000fc80003f05270 */
[----:B------:R-:W-:Y:S02]  /*1a50*/  SEL R9, R9, RZ, P0 ;  /* 0x000000ff09097207 */ /* 0x000fe40000000000 */
[----:B--2---:R-:W-:-:S04]  /*1a60*/  SEL R0, RZ, 0x1, P0 ;  /* 0x00000001ff007807 */ /* 0x004fc80000000000 */
[----:B------:R-:W-:-:S07]  /*1a70*/  LOP3.LUT R8, R8, R0, RZ, 0x3c, !PT ;  /* 0x0000000008087212 */ /* 0x000fce00078e3cff */
.L_x_23:
[----:B------:R-:W-:Y:S01]  /*1a80*/  UMOV UR6, 0x400 ;  /* 0x0000040000067882 */ /* 0x000fe20000000000 */
[----:B------:R-:W-:Y:S01]  /*1a90*/  SHF.L.U32 R0, R12, 0x1f, RZ ;  /* 0x0000001f0c007819 */ /* 0x000fe200000006ff */
[----:B-1----:R-:W-:Y:S02]  /*1aa0*/  ULEA UR6, UR47, UR6, 0x18 ;  /* 0x000000062f067291 */ /* 0x002fe4000f8ec0ff */
[----:B------:R-:W-:Y:S02]  /*1ab0*/  UISETP.GE.U32.AND UP0, UPT, UR48, 0x7f, UPT ;  /* 0x0000007f3000788c */ /* 0x000fe4000bf06070 */
[----:B------:R-:W-:Y:S02]  /*1ac0*/  ULEA UR4, UR7, UR6, 0x3 ;  /* 0x0000000607047291 */ /* 0x000fe4000f8e18ff */
[----:B------:R-:W-:Y:S01]  /*1ad0*/  ULEA UR11, UR24, UR44, 0x7 ;  /* 0x0000002c180b7291 */ /* 0x000fe2000f8e38ff */
[----:B------:R-:W-:-:S06]  /*1ae0*/  UMOV UR13, URZ ;  /* 0x000000ff000d7c82 */ /* 0x000fcc0008000000 */
[----:B------:R1:W2:Y:S01]  /*1af0*/  SYNCS.PHASECHK.TRANS64.TRYWAIT P0, [UR4+0x20], R0 ;  /* 0x00002000ff0075a7 */ /* 0x0002a20008001104 */
[----:B------:R-:W-:-:S04]  /*1b00*/  ULEA.HI UR4, UR20, UR20, URZ, 0x1 ;  /* 0x0000001414047291 */ /* 0x000fc8000f8f08ff */
[----:B------:R-:W-:-:S04]  /*1b10*/  USHF.L.U32 UR4, UR4, 0x6, URZ ;  /* 0x0000000604047899 */ /* 0x000fc800080006ff */
[----:B------:R-:W-:-:S04]  /*1b20*/  ULOP3.LUT UR35, UR4, 0xffffff80, URZ, 0xc0, !UPT ;  /* 0xffffff8004237892 */ /* 0x000fc8000f8ec0ff */
[----:B------:R-:W-:Y:S01]  /*1b30*/  UIADD3 UR35, UPT, UPT, UR42, UR35, URZ ;  /* 0x000000232a237290 */ /* 0x000fe2000fffe0ff */
[----:B------:R-:W-:Y:S11]  /*1b40*/  BRA.U !UP0, `(.L_x_25) ;  /* 0x0000000108c47547 */ /* 0x000ff6000b800000 */
[----:B------:R-:W-:Y:S01]  /*1b50*/  UMOV UR16, UR41 ;  /* 0x0000002900107c82 */ /* 0x000fe20008000000 */
[----:B------:R-:W-:Y:S01]  /*1b60*/  UMOV UR4, UR7 ;  /* 0x0000000700047c82 */ /* 0x000fe20008000000 */
[----:B------:R-:W-:-:S05]  /*1b70*/  UMOV UR34, URZ ;  /* 0x000000ff00227c82 */ /* 0x000fca0008000000 */
.L_x_31:
[----:B------:R-:W-:Y:S01]  /*1b80*/  ULEA UR33, UR4, UR6, 0x3 ;  /* 0x0000000604217291 */ /* 0x000fe2000f8e18ff */
[----:B------:R-:W-:Y:S01]  /*1b90*/  @P3 MOV R2, 0x8000 ;  /* 0x0000800000023802 */ /* 0x000fe20000000f00 */
[----:B--234-:R-:W-:Y:S10]  /*1ba0*/  @P0 BRA `(.L_x_26) ;  /* 0x00000000000c0947 */ /* 0x01cff40003800000 */
[----:B------:R-:W-:-:S04]  /*1bb0*/  SHF.L.U32 R3, R12, 0x1f, RZ ;  /* 0x0000001f0c037819 */ /* 0x000fc800000006ff */
[----:B------:R-:W2:Y:S02]  /*1bc0*/  SYNCS.PHASECHK.TRANS64.TRYWAIT P0, [UR33+0x20], R3 ;  /* 0x00002003ff0075a7 */ /* 0x000ea40008001121 */
[----:B--2---:R-:W-:Y:S05]  /*1bd0*/  @!P0 BRA `(.L_x_27) ;  /* 0x0000007000948947 */ /* 0x004fea0003800000 */
.L_x_26:
[----:B------:R2:W-:Y:S01]  /*1be0*/  @P3 SYNCS.ARRIVE.TRANS64 RZ, [UR33], R2 ;  /* 0x00000002ffff39a7 */ /* 0x0005e20008000021 */
[----:B------:R-:W-:Y:S02]  /*1bf0*/  ULOP3.LUT UR5, UR23, 0x2, URZ, 0xfc, !UPT ;  /* 0x0000000217057892 */ /* 0x000fe4000f8efcff */
[----:B------:R-:W-:Y:S02]  /*1c00*/  UIADD3 UR16, UPT, UPT, UR16, 0x1, URZ ;  /* 0x0000000110107890 */ /* 0x000fe4000fffe0ff */
[----:B------:R-:W-:Y:S02]  /*1c10*/  UISETP.NE.AND UP0, UPT, UR5, 0x2, UPT ;  /* 0x000000020500788c */ /* 0x000fe4000bf05270 */
[----:B------:R-:W-:-:S07]  /*1c20*/  UISETP.NE.AND UP2, UPT, UR16, 0x1, UPT ;  /* 0x000000011000788c */ /* 0x000fce000bf45270 */
[----:B------:R-:W-:Y:S05]  /*1c30*/  BRA.U UP0, `(.L_x_28) ;  /* 0x0000000100047547 */ /* 0x000fea000b800000 */
[----:B------:R-:W-:Y:S05]  /*1c40*/  BPT.TRAP 0x1 ;  /* 0x000000040000795c */ /* 0x000fea0000300000 */
.L_x_28:
[----:B------:R-:W-:Y:S04]  /*1c50*/  BSSY.RECONVERGENT B0, `(.L_x_29) ;  /* 0x0000003000007945 */ /* 0x000fe80003800200 */
[----:B------:R-:W-:Y:S05]  /*1c60*/  @!P2 BRA `(.L_x_30) ;  /* 0x000000000004a947 */ /* 0x000fea0003800000 */
[----:B------:R-:W-:Y:S05]  /*1c70*/  BPT.TRAP 0x1 ;  /* 0x000000040000795c */ /* 0x000fea0000300000 */
.L_x_30:
[----:B------:R-:W-:Y:S05]  /*1c80*/  BSYNC.RECONVERGENT B0 ;  /* 0x0000000000007941 */ /* 0x000fea0003800200 */
.L_x_29:
[----:B------:R-:W-:Y:S02]  /*1c90*/  UIADD3 UR5, UPT, UPT, UR4, 0x1, URZ ;  /* 0x0000000104057890 */ /* 0x000fe4000fffe0ff */
[----:B------:R-:W-:Y:S02]  /*1ca0*/  UIADD3 UR14, UP1, UPT, UR26, 0x80, URZ ;  /* 0x000000801a0e7890 */ /* 0x000fe4000ff3e0ff */
[----:B------:R-:W-:Y:S02]  /*1cb0*/  UISETP.NE.AND UP0, UPT, UR5, 0x4, UPT ;  /* 0x000000040500788c */ /* 0x000fe4000bf05270 */
[----:B------:R-:W-:Y:S02]  /*1cc0*/  ULOP3.LUT UR33, UR33, 0xfefffff8, URZ, 0xc0, !UPT ;  /* 0xfefffff821217892 */ /* 0x000fe4000f8ec0ff */
[----:B------:R-:W-:Y:S02]  /*1cd0*/  USEL UR8, URZ, 0x1, UP0 ;  /* 0x00000001ff087887 */ /* 0x000fe40008000000 */
[----:B------:R-:W-:-:S02]  /*1ce0*/  USEL UR7, UR5, URZ, UP0 ;  /* 0x000000ff05077287 */ /* 0x000fc40008000000 */
[----:B------:R-:W-:Y:S02]  /*1cf0*/  UIADD3.X UR15, UPT, UPT, URZ, UR27, URZ, UP1, !UPT ;  /* 0x0000001bff0f7290 */ /* 0x000fe40008ffe4ff */
[----:B------:R-:W-:Y:S01]  /*1d00*/  ULEA UR5, UR7, UR6, 0x3 ;  /* 0x0000000607057291 */ /* 0x000fe2000f8e18ff */
[----:B------:R-:W-:Y:S01]  /*1d10*/  LOP3.LUT R12, R12, UR8, RZ, 0x3c, !PT ;  /* 0x000000080c0c7c12 */ /* 0x000fe2000f8e3cff */
[----:B------:R-:W-:Y:S02]  /*1d20*/  USHF.L.U32 UR8, UR4, 0xd, URZ ;  /* 0x0000000d04087899 */ /* 0x000fe400080006ff */
[----:B------:R-:W-:Y:S01]  /*1d30*/  UIADD3 UR4, UP0, UPT, UR26, 0x180, URZ ;  /* 0x000001801a047890 */ /* 0x000fe2000ff1e0ff */
[----:B-1----:R-:W-:Y:S01]  /*1d40*/  SHF.L.U32 R0, R12, 0x1f, RZ ;  /* 0x0000001f0c007819 */ /* 0x002fe200000006ff */
[----:B------:R-:W-:Y:S02]  /*1d50*/  ULEA UR32, UR22, UR8, 0x1 ;  /* 0x0000000816207291 */ /* 0x000fe4000f8e08ff */
[----:B------:R-:W-:Y:S01]  /*1d60*/  UPRMT UR13, URZ, 0x5410, UR21 ;  /* 0x00005410ff0d7896 */ /* 0x000fe20008000015 */
[----:B------:R3:W4:Y:S01]  /*1d70*/  SYNCS.PHASECHK.TRANS64.TRYWAIT P0, [UR5+0x20], R0 ;  /* 0x00002000ff0075a7 */ /* 0x0007220008001105 */
[----:B------:R-:W-:-:S02]  /*1d80*/  UIADD3 UR32, UPT, UPT, UR6, 0x4300, UR32 ;  /* 0x0000430006207890 */ /* 0x000fc4000fffe020 */
[----:B------:R-:W-:Y:S02]  /*1d90*/  UIADD3 UR8, UPT, UPT, UR6, 0xc300, UR8 ;  /* 0x0000c30006087890 */ /* 0x000fe4000fffe008 */
[----:B------:R-:W-:Y:S01]  /*1da0*/  UIADD3.X UR5, UPT, UPT, URZ, UR27, URZ, UP0, !UPT ;  /* 0x0000001bff057290 */ /* 0x000fe200087fe4ff */
[----:B------:R-:W-:Y:S01]  /*1db0*/  UMOV UR18, 0x0 ;  /* 0x0000000000127882 */ /* 0x000fe20000000000 */
[----:B------:R-:W-:Y:S01]  /*1dc0*/  UMOV UR19, 0x10000000 ;  /* 0x1000000000137882 */ /* 0x000fe20000000000 */
[----:B------:R-:W-:Y:S01]  /*1dd0*/  UMOV UR10, UR34 ;  /* 0x00000022000a7c82 */ /* 0x000fe20008000000 */
[----:B------:R-:W-:Y:S01]  /*1de0*/  UMOV UR12, UR36 ;  /* 0x00000024000c7c82 */ /* 0x000fe20008000000 */
[----:B------:R-:W-:Y:S01]  /*1df0*/  UMOV UR9, UR33 ;  /* 0x0000002100097c82 */ /* 0x000fe20008000000 */
[----:B------:R1:W-:Y:S03]  /*1e00*/  UTMALDG.3D.MULTICAST.2CTA [UR32], [UR14], UR13, desc[UR18] ;  /* 0x000012200e0073b4 */ /* 0x0003e6000821180d */
[----:B------:R2:W-:Y:S01]  /*1e10*/  UTMALDG.3D.2CTA [UR8], [UR4], desc[UR18] ;  /* 0x00001208040075b4 */ /* 0x0005e20008211000 */
[----:B-1----:R-:W-:Y:S01]  /*1e20*/  UIADD3 UR34, UPT, UPT, UR34, 0x40, URZ ;  /* 0x0000004022227890 */ /* 0x002fe2000fffe0ff */
[----:B------:R-:W-:Y:S01]  /*1e30*/  UMOV UR13, UR25 ;  /* 0x00000019000d7c82 */ /* 0x000fe20008000000 */
[----:B--2---:R-:W-:Y:S01]  /*1e40*/  UMOV UR4, UR7 ;  /* 0x0000000700047c82 */ /* 0x004fe20008000000 */
[----:B------:R-:W-:Y:S09]  /*1e50*/  BRA.U UP2, `(.L_x_31) ;  /* 0xfffffffd02487547 */ /* 0x000ff2000b83ffff */
.L_x_25:
[----:B------:R-:W-:Y:S01]  /*1e60*/  ULEA UR4, UR7, UR6, 0x3 ;  /* 0x0000000607047291 */ /* 0x000fe2000f8e18ff */
[----:B-1-3--:R-:W-:Y:S01]  /*1e70*/  SHF.L.U32 R0, R12, 0x1f, RZ ;  /* 0x0000001f0c007819 */ /* 0x00afe200000006ff */
[----:B------:R-:W-:Y:S01]  /*1e80*/  @!P1 SYNCS.ARRIVE.TRANS64.A1T0 RZ, [UR6+0x88], RZ ;  /* 0x000088ffffff99a7 */ /* 0x000fe20008100006 */
[----:B------:R-:W-:-:S06]  /*1e90*/  UISETP.GT.AND UP0, UPT, UR40, UR39, UPT ;  /* 0x000000272800728c */ /* 0x000fcc000bf04270 */
[----:B--2-4-:R1:W2:Y:S03]  /*1ea0*/  SYNCS.PHASECHK.TRANS64.TRYWAIT P0, [UR4+0x20], R0 ;  /* 0x00002000ff0075a7 */ /* 0x0142a60008001104 */
[----:B------:R-:W-:Y:S05]  /*1eb0*/  BRA.U !UP0, `(.L_x_32) ;  /* 0x0000000108c47547 */ /* 0x000fea000b800000 */
[----:B------:R-:W-:Y:S01]  /*1ec0*/  UIADD3 UR24, UPT, UPT, UR43, UR13, URZ ;  /* 0x0000000d2b187290 */ /* 0x000fe2000fffe0ff */
[----:B------:R-:W-:-:S11]  /*1ed0*/  UMOV UR4, UR7 ;  /* 0x0000000700047c82 */ /* 0x000fd60008000000 */
.L_x_38:
[----:B------:R-:W-:Y:S01]  /*1ee0*/  ULEA UR17, UR4, UR6, 0x3 ;  /* 0x0000000604117291 */ /* 0x000fe2000f8e18ff */
[----:B--2---:R-:W-:Y:S01]  /*1ef0*/  @P3 MOV R2, 0x8000 ;  /* 0x0000800000023802 */ /* 0x004fe20000000f00 */
[----:B--2-4-:R-:W-:Y:S10]  /*1f00*/  @P0 BRA `(.L_x_33) ;  /* 0x00000000000c0947 */ /* 0x014ff40003800000 */
[----:B------:R-:W-:-:S04]  /*1f10*/  SHF.L.U32 R3, R12, 0x1f, RZ ;  /* 0x0000001f0c037819 */ /* 0x000fc800000006ff */
[----:B------:R-:W2:Y:S02]  /*1f20*/  SYNCS.PHASECHK.TRANS64.TRYWAIT P0, [UR17+0x20], R3 ;  /* 0x00002003ff0075a7 */ /* 0x000ea40008001111 */
[----:B--2---:R-:W-:Y:S05]  /*1f30*/  @!P0 BRA `(.L_x_34) ;  /* 0x0000006c00d48947 */ /* 0x004fea0003800000 */
.L_x_33:
[----:B------:R2:W-:Y:S01]  /*1f40*/  @P3 SYNCS.ARRIVE.TRANS64 RZ, [UR17], R2 ;  /* 0x00000002ffff39a7 */ /* 0x0005e20008000011 */
[----:B------:R-:W-:-:S04]  /*1f50*/  ULOP3.LUT UR5, UR23, 0x2, URZ, 0xfc, !UPT ;  /* 0x0000000217057892 */ /* 0x000fc8000f8efcff */
[----:B------:R-:W-:-:S09]  /*1f60*/  UISETP.NE.AND UP0, UPT, UR5, 0x2, UPT ;  /* 0x000000020500788c */ /* 0x000fd2000bf05270 */
[----:B------:R-:W-:Y:S05]  /*1f70*/  BRA.U UP0, `(.L_x_35) ;  /* 0x0000000100047547 */ /* 0x000fea000b800000 */
[----:B------:R-:W-:Y:S05]  /*1f80*/  BPT.TRAP 0x1 ;  /* 0x000000040000795c */ /* 0x000fea0000300000 */
.L_x_35:
[----:B------:R-:W-:Y:S04]  /*1f90*/  BSSY.RECONVERGENT B0, `(.L_x_36) ;  /* 0x0000003000007945 */ /* 0x000fe80003800200 */
[----:B------:R-:W-:Y:S05]  /*1fa0*/  @!P2 BRA `(.L_x_37) ;  /* 0x000000000004a947 */ /* 0x000fea0003800000 */
[----:B------:R-:W-:Y:S05]  /*1fb0*/  BPT.TRAP 0x1 ;  /* 0x000000040000795c */ /* 0x000fea0000300000 */
.L_x_37:
[----:B------:R-:W-:Y:S05]  /*1fc0*/  BSYNC.RECONVERGENT B0 ;  /* 0x0000000000007941 */ /* 0x000fea0003800200 */
.L_x_36:
[----:B------:R-:W-:Y:S02]  /*1fd0*/  UIADD3 UR5, UPT, UPT, UR4, 0x1, URZ ;  /* 0x0000000104057890 */ /* 0x000fe4000fffe0ff */
[----:B------:R-:W-:Y:S02]  /*1fe0*/  USHF.L.U32 UR18, UR13, 0x6, URZ ;  /* 0x000000060d127899 */ /* 0x000fe400080006ff */
[----:B------:R-:W-:Y:S02]  /*1ff0*/  UISETP.NE.AND UP0, UPT, UR5, 0x4, UPT ;  /* 0x000000040500788c */ /* 0x000fe4000bf05270 */
[----:B------:R-:W-:Y:S02]  /*2000*/  ULOP3.LUT UR17, UR17, 0xfefffff8, URZ, 0xc0, !UPT ;  /* 0xfefffff811117892 */ /* 0x000fe4000f8ec0ff */
[----:B------:R-:W-:Y:S02]  /*2010*/  USEL UR8, URZ, 0x1, UP0 ;  /* 0x00000001ff087887 */ /* 0x000fe40008000000 */
[----:B------:R-:W-:-:S02]  /*2020*/  USEL UR7, UR5, URZ, UP0 ;  /* 0x000000ff05077287 */ /* 0x000fc40008000000 */
[----:B------:R-:W-:Y:S02]  /*2030*/  UIADD3 UR14, UP0, UPT, UR26, 0x180, URZ ;  /* 0x000001801a0e7890 */ /* 0x000fe4000ff1e0ff */
        /* <DEDUP_REMOVED lines=9> */
[----:B------:R-:W-:Y:S02]  /*20d0*/  UIADD3.X UR5, UPT, UPT, URZ, UR27, URZ, UP1, !UPT ;  /* 0x0000001bff057290 */ /* 0x000fe40008ffe4ff */
[----:B------:R-:W-:Y:S02]  /*20e0*/  UIADD3 UR8, UPT, UPT, UR6, 0xc300, UR8 ;  /* 0x0000c30006087890 */ /* 0x000fe4000fffe008 */
[----:B------:R-:W-:Y:S01]  /*20f0*/  UIADD3.X UR15, UPT, UPT, URZ, UR27, URZ, UP0, !UPT ;  /* 0x0000001bff0f7290 */ /* 0x000fe200087fe4ff */
[----:B------:R-:W-:Y:S01]  /*2100*/  UMOV UR28, 0x0 ;  /* 0x00000000001c7882 */ /* 0x000fe20000000000 */
[----:B------:R-:W-:Y:S01]  /*2110*/  UMOV UR29, 0x10000000 ;  /* 0x10000000001d7882 */ /* 0x000fe20000000000 */
[----:B------:R-:W-:Y:S01]  /*2120*/  UMOV UR19, UR35 ;  /* 0x0000002300137c82 */ /* 0x000fe20008000000 */
[----:B------:R-:W-:Y:S01]  /*2130*/  UMOV UR20, UR36 ;  /* 0x0000002400147c82 */ /* 0x000fe20008000000 */
[----:B------:R-:W-:Y:S01]  /*2140*/  UMOV UR12, UR36 ;  /* 0x00000024000c7c82 */ /* 0x000fe20008000000 */
[----:B------:R1:W-:Y:S01]  /*2150*/  UTMALDG.3D.MULTICAST.2CTA [UR16], [UR4], UR10, desc[UR28] ;  /* 0x00001c10040073b4 */ /* 0x0003e2000821180a */
[----:B------:R-:W-:Y:S01]  /*2160*/  UMOV UR9, UR17 ;  /* 0x0000001100097c82 */ /* 0x000fe20008000000 */
[----:B------:R-:W-:-:S04]  /*2170*/  UIADD3 UR13, UPT, UPT, UR13, 0x1, URZ ;  /* 0x000000010d0d7890 */ /* 0x000fc8000fffe0ff */
[----:B------:R-:W-:Y:S01]  /*2180*/  UISETP.NE.AND UP0, UPT, UR13, UR24, UPT ;  /* 0x000000180d00728c */ /* 0x000fe2000bf05270 */
[----:B-1----:R-:W-:Y:S01]  /*2190*/  UMOV UR10, UR18 ;  /* 0x00000012000a7c82 */ /* 0x002fe20008000000 */
[----:B------:R-:W-:Y:S01]  /*21a0*/  UMOV UR4, UR7 ;  /* 0x0000000700047c82 */ /* 0x000fe20008000000 */
[----:B------:R3:W-:Y:S06]  /*21b0*/  UTMALDG.3D.2CTA [UR8], [UR14], desc[UR28] ;  /* 0x00001c080e0075b4 */ /* 0x0007ec0008211000 */
[----:B---3--:R-:W-:Y:S05]  /*21c0*/  BRA.U UP0, `(.L_x_38) ;  /* 0xfffffffd00447547 */ /* 0x008fea000b83ffff */
.L_x_32:
[C---:B------:R-:W-:Y:S01]  /*21d0*/  LEA R3, R11.reuse, UR6, 0x3 ;  /* 0x000000060b037c11 */ /* 0x040fe2000f8e18ff */
[----:B------:R-:W-:Y:S01]  /*21e0*/  NOP ;  /* 0x0000000000007918 */ /* 0x000fe20000000000 */
[----:B-1----:R-:W-:Y:S02]  /*21f0*/  SHF.L.U32 R0, R10, 0x1f, RZ ;  /* 0x0000001f0a007819 */ /* 0x002fe400000006ff */
[----:B------:R-:W-:Y:S02]  /*2200*/  LEA R4, R11, UR6, 0x4 ;  /* 0x000000060b047c11 */ /* 0x000fe4000f8e20ff */
[----:B--2-4-:R-:W1:Y:S02]  /*2210*/  SYNCS.PHASECHK.TRANS64.TRYWAIT P0, [R3+URZ+0x90], R0 ;  /* 0x00009000030075a7 */ /* 0x014e6400080011ff */
[----:B-1----:R-:W-:Y:S05]  /*2220*/  @!P0 BRA `(.L_x_39) ;  /* 0x0000006c00308947 */ /* 0x002fea0003800000 */
.L_x_152:
[----:B------:R-:W2:Y:S01]  /*2230*/  LDS.128 R4, [R4+0x120] ;  /* 0x0001200004047984 */ /* 0x000ea20000000c00 */
[----:B------:R-:W-:Y:S01]  /*2240*/  UISETP.GE.AND UP0, UPT, UR45, 0x1, UPT ;  /* 0x000000012d00788c */ /* 0x000fe2000bf06270 */
[----:B------:R-:W-:Y:S01]  /*2250*/  @!PT LDS RZ, [RZ] ;  /* 0x00000000fffff984 */ /* 0x000fe20000000800 */
[----:B------:R-:W-:Y:S01]  /*2260*/  @!PT LDS RZ, [RZ] ;  /* 0x00000000fffff984 */ /* 0x000fe20000000800 */
[----:B------:R-:W-:Y:S01]  /*2270*/  @!PT LDS RZ, [RZ] ;  /* 0x00000000fffff984 */ /* 0x000fe20000000800 */
[----:B------:R-:W-:Y:S01]  /*2280*/  @!PT LDS RZ, [RZ] ;  /* 0x00000000fffff984 */ /* 0x000fe20000000800 */
[----:B------:R3:W-:Y:S06]  /*2290*/  MEMBAR.ALL.CTA ;  /* 0x0000000000007992 */ /* 0x0007ec0000008000 */
[----:B---3--:R-:W3:Y:S01]  /*22a0*/  FENCE.VIEW.ASYNC.S ;  /* 0x00000000000073c6 */ /* 0x008ee20000000000 */
[----:B--2---:R-:W-:-:S13]  /*22b0*/  LOP3.LUT P0, RZ, R6, 0x1, RZ, 0xc0, !PT ;  /* 0x0000000106ff7812 */ /* 0x004fda000780c0ff */
[----:B---3--:R-:W-:Y:S01]  /*22c0*/  VOTEU.ANY UP1, P0 ;  /* 0x0000000000ff7886 */ /* 0x008fe20000020100 */
[----:B------:R-:W-:-:S13]  /*22d0*/  PLOP3.LUT P0, PT, PT, PT, UP1, 0x80, 0x8 ;  /* 0x000000000008781c */ /* 0x000fda0003f0f018 */
[----:B-1----:R-:W-:Y:S02]  /*22e0*/  @P0 LOP3.LUT R0, R5, 0xffff, RZ, 0xc0, !PT ;  /* 0x0000ffff05000812 */ /* 0x002fe400078ec0ff */
[----:B------:R-:W-:Y:S02]  /*22f0*/  @P0 MOV R2, R4 ;  /* 0x0000000400020202 */ /* 0x000fe40000000f00 */
[----:B------:R-:W-:Y:S01]  /*2300*/  @P0 R2UR UR5, R0 ;  /* 0x00000000000502ca */ /* 0x000fe200000e0000 */
[----:B------:R-:W-:Y:S01]  /*2310*/  VIADD R0, R3, 0xa0 ;  /* 0x000000a003007836 */ /* 0x000fe20000000000 */
[----:B------:R-:W-:Y:S02]  /*2320*/  @P0 SHF.R.U32.HI R4, RZ, 0x10, R5 ;  /* 0x00000010ff040819 */ /* 0x000fe40000011605 */
[----:B------:R-:W-:Y:S02]  /*2330*/  @P0 R2UR UR8, R2 ;  /* 0x00000000020802ca */ /* 0x000fe400000e0000 */
[----:B------:R-:W-:-:S02]  /*2340*/  PRMT R0, RZ, 0x654, R0 ;  /* 0x00000654ff007816 */ /* 0x000fc40000000000 */
[----:B------:R-:W-:Y:S02]  /*2350*/  @P0 R2UR UR4, R4 ;  /* 0x00000000040402ca */ /* 0x000fe400000e0000 */
[----:B------:R1:W-:Y:S03]  /*2360*/  SYNCS.ARRIVE.TRANS64.RED.A1T0 RZ, [R0+URZ], RZ ;  /* 0x000000ff00ff79a7 */ /* 0x0003e600081004ff */
[----:B------:R-:W-:-:S04]  /*2370*/  @UP1 UMOV UR30, UR5 ;  /* 0x00000005001e1c82 */ /* 0x000fc80008000000 */
[----:B------:R-:W-:-:S04]  /*2380*/  @UP1 UMOV UR31, UR8 ;  /* 0x00000008001f1c82 */ /* 0x000fc80008000000 */
[----:B------:R-:W-:Y:S01]  /*2390*/  @UP1 UMOV UR36, UR4 ;  /* 0x0000000400241c82 */ /* 0x000fe20008000000 */
[----:B------:R-:W-:Y:S05]  /*23a0*/  BRA.U !UP0, `(.L_x_40) ;  /* 0x0000000108d47547 */ /* 0x000fea000b800000 */
[----:B------:R-:W2:Y:S01]  /*23b0*/  LDCU.128 UR12, c[0x0][0xb10] ;  /* 0x00016200ff0c77ac */ /* 0x000ea20008000c00 */
[----:B------:R-:W3:Y:S01]  /*23c0*/  LDCU UR24, c[0x0][0xb20] ;  /* 0x00016400ff1877ac */ /* 0x000ee20008000800 */
[----:B------:R-:W4:Y:S01]  /*23d0*/  LDCU UR20, c[0x0][0xb0c] ;  /* 0x00016180ff1477ac */ /* 0x000f220008000800 */
[----:B------:R-:W1:Y:S01]  /*23e0*/  LDCU.64 UR10, c[0x0][0xb28] ;  /* 0x00016500ff0a77ac */ /* 0x000e620008000a00 */
[----:B------:R-:W-:Y:S02]  /*23f0*/  UISETP.NE.AND UP3, UPT, UR45, 0x1, UPT ;  /* 0x000000012d00788c */ /* 0x000fe4000bf65270 */
[----:B--2---:R-:W-:Y:S02]  /*2400*/  UIMAD.WIDE.U32 UR8, UR37, UR15, URZ ;  /* 0x0000000f250872a5 */ /* 0x004fe4000f8e00ff */
[----:B------:R-:W-:Y:S02]  /*2410*/  UIMAD.WIDE.U32 UR4, UR38, UR12, URZ ;  /* 0x0000000c260472a5 */ /* 0x000fe4000f8e00ff */
[----:B------:R-:W-:-:S02]  /*2420*/  UISETP.NE.AND UP0, UPT, UR14, 0x1, UPT ;  /* 0x000000010e00788c */ /* 0x000fc4000bf05270 */
[----:B------:R-:W-:Y:S01]  /*2430*/  UIMAD.WIDE.U32 UR28, UR30, UR15, URZ ;  /* 0x0000000f1e1c72a5 */ /* 0x000fe2000f8e00ff */
[----:B------:R-:W-:Y:S02]  /*2440*/  UMOV UR8, UR9 ;  /* 0x0000000900087c82 */ /* 0x000fe40008000000 */
[----:B------:R-:W-:Y:S01]  /*2450*/  UMOV UR4, UR5 ;  /* 0x0000000500047c82 */ /* 0x000fe20008000000 */
[----:B---3--:R-:W-:Y:S02]  /*2460*/  USHF.R.U32.HI UR8, URZ, UR24, UR8 ;  /* 0x00000018ff087299 */ /* 0x008fe40008011608 */
[----:B----4-:R-:W-:Y:S02]  /*2470*/  UISETP.NE.AND UP2, UPT, UR20, 0x1, UPT ;  /* 0x000000011400788c */ /* 0x010fe4000bf45270 */
[----:B------:R-:W-:Y:S02]  /*2480*/  USHF.R.U32.HI UR4, URZ, UR13, UR4 ;  /* 0x0000000dff047299 */ /* 0x000fe40008011604 */
[----:B------:R-:W-:-:S02]  /*2490*/  USEL UR5, UR37, UR8, !UP0 ;  /* 0x0000000825057287 */ /* 0x000fc4000c000000 */
[----:B------:R-:W-:Y:S02]  /*24a0*/  USEL UR8, UR38, UR4, !UP2 ;  /* 0x0000000426087287 */ /* 0x000fe4000d000000 */
[----:B-1----:R-:W-:Y:S01]  /*24b0*/  UIMAD.WIDE.U32 UR16, UR5, UR10, URZ ;  /* 0x0000000a051072a5 */ /* 0x002fe2000f8e00ff */
[----:B------:R-:W-:Y:S01]  /*24c0*/  UMOV UR4, UR29 ;  /* 0x0000001d00047c82 */ /* 0x000fe20008000000 */
[----:B------:R-:W-:Y:S02]  /*24d0*/  UIMAD.WIDE.U32 UR18, UR31, UR12, URZ ;  /* 0x0000000c1f1272a5 */ /* 0x000fe4000f8e00ff */
[----:B------:R-:W-:-:S03]  /*24e0*/  UIMAD.WIDE.U32 UR28, UR8, UR10, URZ ;  /* 0x0000000a081c72a5 */ /* 0x000fc6000f8e00ff */
[----:B------:R-:W-:Y:S01]  /*24f0*/  UMOV UR16, UR17 ;  /* 0x0000001100107c82 */ /* 0x000fe20008000000 */
[----:B------:R-:W-:Y:S02]  /*2500*/  USHF.R.U32.HI UR4, URZ, UR24, UR4 ;  /* 0x00000018ff047299 */ /* 0x000fe40008011604 */
[----:B------:R-:W-:Y:S01]  /*2510*/  @UP3 USHF.R.U32.HI UR5, URZ, UR11, UR16 ;  /* 0x0000000bff053299 */ /* 0x000fe20008011610 */
[----:B------:R-:W-:Y:S01]  /*2520*/  UMOV UR18, UR19 ;  /* 0x0000001300127c82 */ /* 0x000fe20008000000 */
[----:B------:R-:W-:Y:S01]  /*2530*/  UMOV UR28, UR29 ;  /* 0x0000001d001c7c82 */ /* 0x000fe20008000000 */
[----:B------:R-:W-:Y:S02]  /*2540*/  USHF.R.U32.HI UR13, URZ, UR13, UR18 ;  /* 0x0000000dff0d7299 */ /* 0x000fe40008011612 */
[----:B------:R-:W-:Y:S02]  /*2550*/  USEL UR4, UR30, UR4, !UP0 ;  /* 0x000000041e047287 */ /* 0x000fe4000c000000 */
[----:B------:R-:W-:-:S02]  /*2560*/  @UP3 USHF.R.U32.HI UR8, URZ, UR11, UR28 ;  /* 0x0000000bff083299 */ /* 0x000fc4000801161c */
[----:B------:R-:W-:Y:S02]  /*2570*/  UIMAD UR9, UR45, UR5, URZ ;  /* 0x000000052d0972a4 */ /* 0x000fe4000f8e02ff */
[----:B------:R-:W-:Y:S02]  /*2580*/  USEL UR5, UR31, UR13, !UP2 ;  /* 0x0000000d1f057287 */ /* 0x000fe4000d000000 */
[----:B------:R-:W-:Y:S02]  /*2590*/  UIMAD UR12, UR45, UR8, URZ ;  /* 0x000000082d0c72a4 */ /* 0x000fe4000f8e02ff */
[----:B------:R-:W-:Y:S02]  /*25a0*/  UISETP.GE.AND UP0, UPT, UR4, UR9, UPT ;  /* 0x000000090400728c */ /* 0x000fe4000bf06270 */
[----:B------:R-:W-:Y:S02]  /*25b0*/  UIMAD.WIDE.U32 UR16, UR4, UR10, URZ ;  /* 0x0000000a041072a5 */ /* 0x000fe4000f8e00ff */
[----:B------:R-:W-:-:S02]  /*25c0*/  UISETP.GE.OR UP0, UPT, UR5, UR12, UP0 ;  /* 0x0000000c0500728c */ /* 0x000fc40008706670 */
        /* <DEDUP_REMOVED lines=19> */
.L_x_40:
[----:B------:R-:W2:Y:S02]  /*2700*/  LDCU UR4, c[0x0][0xb30] ;  /* 0x00016600ff0477ac */ /* 0x000ea40008000800 */
[----:B--2---:R-:W-:-:S09]  /*2710*/  UISETP.NE.AND UP0, UPT, UR4, 0x1, UPT ;  /* 0x000000010400788c */ /* 0x004fd2000bf05270 */
[----:B------:R-:W-:Y:S05]  /*2720*/  BRA.U UP0, `(.L_x_41) ;  /* 0x0000000100447547 */ /* 0x000fea000b800000 */
[----:B------:R-:W2:Y:S01]  /*2730*/  LDCU.128 UR12, c[0x0][0xb10] ;  /* 0x00016200ff0c77ac */ /* 0x000ea20008000c00 */
[----:B------:R-:W3:Y:S01]  /*2740*/  LDCU UR10, c[0x0][0xb0c] ;  /* 0x00016180ff0a77ac */ /* 0x000ee20008000800 */
[----:B------:R-:W4:Y:S01]  /*2750*/  LDCU UR11, c[0x0][0xb20] ;  /* 0x00016400ff0b77ac */ /* 0x000f220008000800 */
[----:B--2---:R-:W-:Y:S02]  /*2760*/  UIMAD.WIDE.U32 UR8, UR31, UR12, URZ ;  /* 0x0000000c1f0872a5 */ /* 0x004fe4000f8e00ff */
[----:B------:R-:W-:Y:S02]  /*2770*/  UIMAD.WIDE.U32 UR4, UR30, UR15, URZ ;  /* 0x0000000f1e0472a5 */ /* 0x000fe4000f8e00ff */
[----:B---3--:R-:W-:Y:S02]  /*2780*/  UISETP.NE.AND UP2, UPT, UR10, 0x1, UPT ;  /* 0x000000010a00788c */ /* 0x008fe4000bf45270 */
[----:B------:R-:W-:Y:S01]  /*2790*/  UISETP.NE.AND UP0, UPT, UR14, 0x1, UPT ;  /* 0x000000010e00788c */ /* 0x000fe2000bf05270 */
[----:B------:R-:W-:-:S02]  /*27a0*/  UMOV UR8, UR9 ;  /* 0x0000000900087c82 */ /* 0x000fc40008000000 */
[----:B------:R-:W-:Y:S01]  /*27b0*/  UMOV UR4, UR5 ;  /* 0x0000000500047c82 */ /* 0x000fe20008000000 */
[----:B------:R-:W-:Y:S02]  /*27c0*/  USHF.R.U32.HI UR13, URZ, UR13, UR8 ;  /* 0x0000000dff0d7299 */ /* 0x000fe40008011608 */
[----:B----4-:R-:W-:Y:S02]  /*27d0*/  USHF.R.U32.HI UR4, URZ, UR11, UR4 ;  /* 0x0000000bff047299 */ /* 0x010fe40008011604 */
[----:B------:R-:W-:Y:S02]  /*27e0*/  USEL UR5, UR31, UR13, !UP2 ;  /* 0x0000000d1f057287 */ /* 0x000fe4000d000000 */
[----:B------:R-:W-:-:S04]  /*27f0*/  USEL UR4, UR30, UR4, !UP0 ;  /* 0x000000041e047287 */ /* 0x000fc8000c000000 */
[----:B------:R-:W-:Y:S02]  /*2800*/  UIADD3 UR8, UPT, UPT, UR5, -UR4, URZ ;  /* 0x8000000405087290 */ /* 0x000fe4000fffe0ff */
[----:B------:R-:W-:Y:S02]  /*2810*/  UIADD3 UR4, UPT, UPT, -UR5, UR4, URZ ;  /* 0x0000000405047290 */ /* 0x000fe4000fffe1ff */
[----:B------:R-:W-:Y:S02]  /*2820*/  UIMAD UR30, UR8, UR14, UR30 ;  /* 0x0000000e081e72a4 */ /* 0x000fe4000f8e021e */
[----:B------:R-:W-:-:S12]  /*2830*/  UIMAD UR31, UR4, UR10, UR31 ;  /* 0x0000000a041f72a4 */ /* 0x000fd8000f8e021f */
.L_x_41:
[----:B------:R-:W-:Y:S01]  /*2840*/  VIADD R11, R11, 0x1 ;  /* 0x000000010b0b7836 */ /* 0x000fe20000000000 */
[----:B------:R-:W-:Y:S01]  /*2850*/  R2UR UR4, R50 ;  /* 0x00000000320472ca */ /* 0x000fe200000e0000 */
[----:B------:R-:W-:Y:S01]  /*2860*/  UIADD3 UR24, UPT, UPT, UR30, UR63, URZ ;  /* 0x0000003f1e187290 */ /* 0x000fe2000fffe0ff */
[----:B------:R-:W-:Y:S02]  /*2870*/  PLOP3.LUT P1, PT, PT, PT, PT, 0x80, 0x8 ;  /* 0x000000000008781c */ /* 0x000fe40003f2f070 */
[----:B------:R-:W-:-:S04]  /*2880*/  ISETP.NE.AND P0, PT, R11, 0x2, PT ;  /* 0x000000020b00780c */ /* 0x000fc80003f05270 */
[----:B-1----:R-:W-:Y:S02]  /*2890*/  SEL R0, RZ, 0x1, P0 ;  /* 0x00000001ff007807 */ /* 0x002fe40000000000 */
[----:B------:R-:W-:Y:S02]  /*28a0*/  SEL R11, R11, RZ, P0 ;  /* 0x000000ff0b0b7207 */ /* 0x000fe40000000000 */
[----:B------:R-:W-:Y:S01]  /*28b0*/  LOP3.LUT R10, R10, R0, RZ, 0x3c, !PT ;  /* 0x000000000a0a7212 */ /* 0x000fe200078e3cff */
[----:B------:R-:W-:Y:S01]  /*28c0*/  UIADD3 UR20, UPT, UPT, UR31, UR4, URZ ;  /* 0x000000041f147290 */ /* 0x000fe2000fffe0ff */
[----:B------:R-:W-:Y:S11]  /*28d0*/  BRA.U UP1, `(.L_x_42) ;  /* 0xfffffff101287547 */ /* 0x000ff6000b83ffff */
[----:B------:R-:W-:Y:S01]  /*28e0*/  UIADD3 UR8, UPT, UPT, UR6, 0x20, URZ ;  /* 0x0000002006087890 */ /* 0x000fe2000fffe0ff */
[----:B------:R-:W-:-:S03]  /*28f0*/  SHF.L.U32 R2, R12, 0x1f, RZ ;  /* 0x0000001f0c027819 */ /* 0x000fc600000006ff */
[----:B------:R-:W-:-:S09]  /*2900*/  ULEA UR4, UR7, UR8, 0x3 ;  /* 0x0000000807047291 */ /* 0x000fd2000f8e18ff */
[----:B------:R-:W1:Y:S02]  /*2910*/  SYNCS.PHASECHK.TRANS64.TRYWAIT P0, [UR4], R2 ;  /* 0x00000002ff0075a7 */ /* 0x000e640008001104 */
[----:B-1----:R-:W-:Y:S05]  /*2920*/  @!P0 BRA `(.L_x_43) ;  /* 0x0000006400848947 */ /* 0x002fea0003800000 */
.L_x_154:
[----:B------:R-:W-:-:S04]  /*2930*/  UIADD3 UR4, UPT, UPT, UR7, 0x1, URZ ;  /* 0x0000000107047890 */ /* 0x000fc8000fffe0ff */
[----:B------:R-:W-:-:S04]  /*2940*/  UISETP.NE.AND UP0, UPT, UR4, 0x4, UPT ;  /* 0x000000040400788c */ /* 0x000fc8000bf05270 */
[----:B------:R-:W-:Y:S02]  /*2950*/  USEL UR6, URZ, 0x1, UP0 ;  /* 0x00000001ff067887 */ /* 0x000fe40008000000 */
[----:B------:R-:W-:-:S04]  /*2960*/  USEL UR4, UR4, URZ, UP0 ;  /* 0x000000ff04047287 */ /* 0x000fc80008000000 */
[----:B------:R-:W-:Y:S01]  /*2970*/  ULEA UR5, UR4, UR8, 0x3 ;  /* 0x0000000804057291 */ /* 0x000fe2000f8e18ff */
[----:B-1----:R-:W-:-:S04]  /*2980*/  LOP3.LUT R2, R12, UR6, RZ, 0x3c, !PT ;  /* 0x000000060c027c12 */ /* 0x002fc8000f8e3cff */
[----:B------:R-:W-:-:S04]  /*2990*/  SHF.L.U32 R3, R2, 0x1f, RZ ;  /* 0x0000001f02037819 */ /* 0x000fc800000006ff */
[----:B------:R-:W1:Y:S02]  /*29a0*/  SYNCS.PHASECHK.TRANS64.TRYWAIT P0, [UR5], R3 ;  /* 0x00000003ff0075a7 */ /* 0x000e640008001105 */
[----:B-1----:R-:W-:Y:S05]  /*29b0*/  @!P0 BRA `(.L_x_44) ;  /* 0x0000006400788947 */ /* 0x002fea0003800000 */
.L_x_156:
[----:B------:R-:W-:-:S04]  /*29c0*/  UIADD3 UR4, UPT, UPT, UR4, 0x1, URZ ;  /* 0x0000000104047890 */ /* 0x000fc8000fffe0ff */
[----:B------:R-:W-:-:S04]  /*29d0*/  UISETP.NE.AND UP0, UPT, UR4, 0x4, UPT ;  /* 0x000000040400788c */ /* 0x000fc8000bf05270 */
[----:B------:R-:W-:Y:S02]  /*29e0*/  USEL UR6, URZ, 0x1, UP0 ;  /* 0x00000001ff067887 */ /* 0x000fe40008000000 */
[----:B------:R-:W-:-:S04]  /*29f0*/  USEL UR4, UR4, URZ, UP0 ;  /* 0x000000ff04047287 */ /* 0x000fc80008000000 */
[----:B------:R-:W-:Y:S01]  /*2a00*/  ULEA UR5, UR4, UR8, 0x3 ;  /* 0x0000000804057291 */ /* 0x000fe2000f8e18ff */
[----:B------:R-:W-:-:S04]  /*2a10*/  LOP3.LUT R2, R2, UR6, RZ, 0x3c, !PT ;  /* 0x0000000602027c12 */ /* 0x000fc8000f8e3cff */
[----:B-1----:R-:W-:-:S04]  /*2a20*/  SHF.L.U32 R3, R2, 0x1f, RZ ;  /* 0x0000001f02037819 */ /* 0x002fc800000006ff */
[----:B------:R-:W1:Y:S02]  /*2a30*/  SYNCS.PHASECHK.TRANS64.TRYWAIT P0, [UR5], R3 ;  /* 0x00000003ff0075a7 */ /* 0x000e640008001105 */
[----:B-1----:R-:W-:Y:S05]  /*2a40*/  @!P0 BRA `(.L_x_45) ;  /* 0x00000064006c8947 */ /* 0x002fea0003800000 */
.L_x_158:
[----:B------:R-:W-:-:S04]  /*2a50*/  UIADD3 UR4, UPT, UPT, UR4, 0x1, URZ ;  /* 0x0000000104047890 */ /* 0x000fc8000fffe0ff */
[----:B------:R-:W-:-:S04]  /*2a60*/  UISETP.NE.AND UP0, UPT, UR4, 0x4, UPT ;  /* 0x000000040400788c */ /* 0x000fc8000bf05270 */
[----:B------:R-:W-:Y:S02]  /*2a70*/  USEL UR5, URZ, 0x1, UP0 ;  /* 0x00000001ff057887 */ /* 0x000fe40008000000 */
[----:B------:R-:W-:-:S04]  /*2a80*/  USEL UR4, UR4, URZ, UP0 ;  /* 0x000000ff04047287 */ /* 0x000fc80008000000 */
[----:B------:R-:W-:Y:S01]  /*2a90*/  ULEA UR4, UR4, UR8, 0x3 ;  /* 0x0000000804047291 */ /* 0x000fe2000f8e18ff */
[----:B------:R-:W-:-:S04]  /*2aa0*/  LOP3.LUT R2, R2, UR5, RZ, 0x3c, !PT ;  /* 0x0000000502027c12 */ /* 0x000fc8000f8e3cff */
[----:B------:R-:W-:Y:S01]  /*2ab0*/  SHF.L.U32 R2, R2, 0x1f, RZ ;  /* 0x0000001f02027819 */ /* 0x000fe200000006ff */
[----:B-1----:R-:W-:-:S07]  /*2ac0*/  IMAD.U32 R0, RZ, RZ, UR4 ;  /* 0x00000004ff007e24 */ /* 0x002fce000f8e00ff */
.L_x_46:
[----:B-1----:R1:W2:Y:S02]  /*2ad0*/  SYNCS.PHASECHK.TRANS64.TRYWAIT P0, [R0+URZ], R2 ;  /* 0x00000002000075a7 */ /* 0x0022a400080011ff */
[----:B--2---:R-:W-:Y:S05]  /*2ae0*/  @!P0 NANOSLEEP.SYNCS 0x989680 ;  /* 0x009896800000895d */ /* 0x004fea0003900000 */
[----:B------:R-:W2:Y:S02]  /*2af0*/  @!P0 SYNCS.PHASECHK.TRANS64 P0, [R0+URZ], R2 ;  /* 0x00000002000085a7 */ /* 0x000ea400080010ff */
[----:B--2---:R-:W-:Y:S05]  /*2b00*/  @P0 EXIT ;  /* 0x000000000000094d */ /* 0x004fea0003800000 */
[----:B------:R-:W-:Y:S05]  /*2b10*/  BRA `(.L_x_46) ;  /* 0xfffffffc00ec7947 */ /* 0x000fea000383ffff */
.L_x_22:
[----:B------:R-:W-:-:S04]  /*2b20*/  UISETP.NE.AND UP0, UPT, UR47, URZ, UPT ;  /* 0x000000ff2f00728c */ /* 0x000fc8000bf05270 */
[----:B------:R-:W-:-:S09]  /*2b30*/  UISETP.NE.OR UP0, UPT, UR25, 0x1, UP0 ;  /* 0x000000011900788c */ /* 0x000fd20008705670 */
[----:B------:R-:W-:Y:S05]  /*2b40*/  BRA.U UP0, `(.L_x_47) ;  /* 0x0000000500487547 */ /* 0x000fea000b800000 */
[----:B------:R-:W-:Y:S01]  /*2b50*/  ISETP.GE.U32.AND P2, PT, R0, 0x4, PT ;  /* 0x000000040000780c */ /* 0x000fe20003f46070 */
[----:B------:R-:W-:Y:S01]  /*2b60*/  IMAD.MOV.U32 R12, RZ, RZ, 0x1 ;  /* 0x00000001ff0c7424 */ /* 0x000fe200078e00ff */
[----:B------:R-:W-:Y:S02]  /*2b70*/  CS2R R10, SRZ ;  /* 0x00000000000a7805 */ /* 0x000fe4000001ff00 */
[----:B------:R-:W-:Y:S01]  /*2b80*/  CS2R R8, SRZ ;  /* 0x0000000000087805 */ /* 0x000fe2000001ff00 */
[----:B------:R-:W-:Y:S01]  /*2b90*/  UMOV UR6, 0x400 ;  /* 0x0000040000067882 */ /* 0x000fe20000000000 */
[----:B------:R-:W-:Y:S01]  /*2ba0*/  UMOV UR5, URZ ;  /* 0x000000ff00057c82 */ /* 0x000fe20008000000 */
[----:B------:R-:W-:-:S12]  /*2bb0*/  ULEA UR6, UR47, UR6, 0x18 ;  /* 0x000000062f067291 */ /* 0x000fd8000f8ec0ff */
.L_x_51:
[----:B------:R-:W-:Y:S02]  /*2bc0*/  LEA R2, R8, UR6, 0x3 ;  /* 0x0000000608027c11 */ /* 0x000fe4000f8e18ff */
[----:B------:R-:W-:-:S03]  /*2bd0*/  SHF.L.U32 R4, R9, 0x1f, RZ ;  /* 0x0000001f09047819 */ /* 0x000fc600000006ff */
[----:B------:R-:W-:Y:S01]  /*2be0*/  VIADD R5, R2, 0x100 ;  /* 0x0000010002057836 */ /* 0x000fe20000000000 */
[----:B------:R-:W1:Y:S02]  /*2bf0*/  SYNCS.PHASECHK.TRANS64.TRYWAIT P0, [R2+URZ+0xf0], R4 ;  /* 0x0000f004020075a7 */ /* 0x000e6400080011ff */
[----:B-1----:R-:W-:Y:S05]  /*2c00*/  @!P0 BRA `(.L_x_48) ;  /* 0x0000006400148947 */ /* 0x002fea0003800000 */
.L_x_159:
[----:B------:R-:W-:Y:S01]  /*2c10*/  ULEA UR4, UR5, UR6, 0x3 ;  /* 0x0000000605047291 */ /* 0x000fe2000f8e18ff */
[----:B-1----:R-:W-:Y:S01]  /*2c20*/  PRMT R2, RZ, 0x654, R5 ;  /* 0x00000654ff027816 */ /* 0x002fe20000000005 */
[----:B------:R-:W-:Y:S01]  /*2c30*/  @!P2 IMAD.MOV.U32 R4, RZ, RZ, 0x10 ;  /* 0x00000010ff04a424 */ /* 0x000fe200078e00ff */
[----:B------:R-:W-:Y:S01]  /*2c40*/  SHF.L.U32 R5, R12, 0x1f, RZ ;  /* 0x0000001f0c057819 */ /* 0x000fe200000006ff */
[----:B------:R-:W-:Y:S01]  /*2c50*/  UIADD3 UR7, UPT, UPT, UR4, 0x90, URZ ;  /* 0x0000009004077890 */ /* 0x000fe2000fffe0ff */
[----:B------:R1:W-:Y:S05]  /*2c60*/  SYNCS.ARRIVE.TRANS64.RED.A1T0 RZ, [R2+URZ], RZ ;  /* 0x000000ff02ff79a7 */ /* 0x0003ea00081004ff */
[----:B------:R-:W-:Y:S01]  /*2c70*/  IMAD.U32 R6, RZ, RZ, UR7 ;  /* 0x00000007ff067e24 */ /* 0x000fe2000f8e00ff */
[----:B------:R-:W2:Y:S04]  /*2c80*/  SYNCS.PHASECHK.TRANS64.TRYWAIT P0, [UR4+0xa0], R5 ;  /* 0x0000a005ff0075a7 */ /* 0x000ea80008001104 */
[----:B------:R-:W-:Y:S01]  /*2c90*/  PRMT R6, R0, 0x654, R6 ;  /* 0x0000065400067816 */ /* 0x000fe20000000006 */
[----:B-12---:R-:W-:Y:S06]  /*2ca0*/  @!P0 BRA `(.L_x_49) ;  /* 0x0000006400008947 */ /* 0x006fec0003800000 */
.L_x_161:
[----:B------:R-:W-:Y:S01]  /*2cb0*/  ULEA UR8, UR5, UR6, 0x4 ;  /* 0x0000000605087291 */ /* 0x000fe2000f8e20ff */
[----:B------:R-:W-:Y:S01]  /*2cc0*/  SEL R3, R6, R3, !P2 ;  /* 0x0000000306037207 */ /* 0x000fe20005000000 */
[----:B------:R-:W-:Y:S01]  /*2cd0*/  UIADD3 UR9, UPT, UPT, UR4, 0x90, URZ ;  /* 0x0000009004097890 */ /* 0x000fe2000fffe0ff */
[----:B-1----:R-:W-:Y:S01]  /*2ce0*/  LEA R2, R11, UR6, 0x3 ;  /* 0x000000060b027c11 */ /* 0x002fe2000f8e18ff */
[----:B------:R-:W-:Y:S01]  /*2cf0*/  UIADD3 UR8, UPT, UPT, UR8, 0x120, URZ ;  /* 0x0000012008087890 */ /* 0x000fe2000fffe0ff */
[----:B------:R1:W-:Y:S01]  /*2d00*/  @!P2 SYNCS.ARRIVE.TRANS64.RED RZ, [R3+URZ], R4 ;  /* 0x0000000403ffa9a7 */ /* 0x0003e200080004ff */
[----:B------:R-:W-:Y:S01]  /*2d10*/  UIADD3 UR4, UPT, UPT, UR5, 0x1, URZ ;  /* 0x0000000105047890 */ /* 0x000fe2000fffe0ff */
[----:B------:R-:W-:-:S03]  /*2d20*/  VIADD R8, R8, 0x1 ;  /* 0x0000000108087836 */ /* 0x000fc60000000000 */
[----:B------:R-:W-:Y:S02]  /*2d30*/  UISETP.NE.AND UP0, UPT, UR4, 0x2, UPT ;  /* 0x000000020400788c */ /* 0x000fe4000bf05270 */
[----:B------:R-:W-:Y:S01]  /*2d40*/  ISETP.NE.AND P0, PT, R8, 0x2, PT ;  /* 0x000000020800780c */ /* 0x000fe20003f05270 */
[----:B------:R-:W-:Y:S06]  /*2d50*/  UGETNEXTWORKID.BROADCAST [UR8], [UR9] ;  /* 0x00000000080073ca */ /* 0x000fec0008000100 */
[----:B------:R-:W-:Y:S02]  /*2d60*/  USEL UR7, URZ, 0x1, UP0 ;  /* 0x00000001ff077887 */ /* 0x000fe40008000000 */
[----:B------:R-:W-:-:S04]  /*2d70*/  USEL UR5, UR4, URZ, UP0 ;  /* 0x000000ff04057287 */ /* 0x000fc80008000000 */
[----:B------:R-:W-:Y:S02]  /*2d80*/  LOP3.LUT R12, R12, UR7, RZ, 0x3c, !PT ;  /* 0x000000070c0c7c12 */ /* 0x000fe4000f8e3cff */
[----:B-1----:R-:W-:-:S04]  /*2d90*/  SHF.L.U32 R4, R10, 0x1f, RZ ;  /* 0x0000001f0a047819 */ /* 0x002fc800000006ff */
[----:B------:R-:W1:Y:S02]  /*2da0*/  SYNCS.PHASECHK.TRANS64.TRYWAIT P1, [R2+URZ+0x90], R4 ;  /* 0x00009004020075a7 */ /* 0x000e6400080211ff */
[----:B-1----:R-:W-:Y:S05]  /*2db0*/  @!P1 BRA `(.L_x_50) ;  /* 0x0000006000d49947 */ /* 0x002fea0003800000 */
.L_x_162:
[C---:B-1----:R-:W-:Y:S01]  /*2dc0*/  LEA R4, R11.reuse, UR6, 0x4 ;  /* 0x000000060b047c11 */ /* 0x042fe2000f8e20ff */
[----:B------:R-:W-:Y:S01]  /*2dd0*/  VIADD R2, R2, 0xa0 ;  /* 0x000000a002027836 */ /* 0x000fe20000000000 */
[----:B------:R-:W-:Y:S01]  /*2de0*/  SEL R8, R8, RZ, P0 ;  /* 0x000000ff08087207 */ /* 0x000fe20000000000 */
[----:B------:R-:W-:-:S03]  /*2df0*/  VIADD R11, R11, 0x1 ;  /* 0x000000010b0b7836 */ /* 0x000fc60000000000 */
[----:B------:R-:W1:Y:S01]  /*2e00*/  LDS.128 R4, [R4+0x120] ;  /* 0x0001200004047984 */ /* 0x000e620000000c00 */
[----:B------:R-:W-:Y:S02]  /*2e10*/  PRMT R2, RZ, 0x654, R2 ;  /* 0x00000654ff027816 */ /* 0x000fe40000000002 */
[C---:B------:R-:W-:Y:S01]  /*2e20*/  ISETP.NE.AND P1, PT, R11.reuse, 0x2, PT ;  /* 0x000000020b00780c */ /* 0x040fe20003f25270 */
[----:B------:R-:W-:Y:S01]  /*2e30*/  @!PT LDS RZ, [RZ] ;  /* 0x00000000fffff984 */ /* 0x000fe20000000800 */
[----:B------:R-:W-:Y:S01]  /*2e40*/  @!PT LDS RZ, [RZ] ;  /* 0x00000000fffff984 */ /* 0x000fe20000000800 */
[----:B------:R-:W-:Y:S01]  /*2e50*/  @!PT LDS RZ, [RZ] ;  /* 0x00000000fffff984 */ /* 0x000fe20000000800 */
[----:B------:R-:W-:Y:S01]  /*2e60*/  @!PT LDS RZ, [RZ] ;  /* 0x00000000fffff984 */ /* 0x000fe20000000800 */
[----:B------:R2:W-:Y:S06]  /*2e70*/  MEMBAR.ALL.CTA ;  /* 0x0000000000007992 */ /* 0x0005ec0000008000 */
[----:B--2---:R-:W2:Y:S01]  /*2e80*/  FENCE.VIEW.ASYNC.S ;  /* 0x00000000000073c6 */ /* 0x004ea20000000000 */
[----:B------:R-:W-:Y:S01]  /*2e90*/  SEL R11, R11, RZ, P1 ;  /* 0x000000ff0b0b7207 */ /* 0x000fe20000800000 */
[----:B--2---:R2:W-:Y:S01]  /*2ea0*/  SYNCS.ARRIVE.TRANS64.RED.A1T0 RZ, [R2+URZ], RZ ;  /* 0x000000ff02ff79a7 */ /* 0x0045e200081004ff */
[----:B-1----:R-:W-:-:S02]  /*2eb0*/  LOP3.LUT P3, RZ, R6, 0x1, RZ, 0xc0, !PT ;  /* 0x0000000106ff7812 */ /* 0x002fc4000786c0ff */
[----:B------:R-:W-:-:S04]  /*2ec0*/  SEL R4, RZ, 0x1, P1 ;  /* 0x00000001ff047807 */ /* 0x000fc80000800000 */
[----:B------:R-:W-:Y:S02]  /*2ed0*/  LOP3.LUT R10, R10, R4, RZ, 0x3c, !PT ;  /* 0x000000040a0a7212 */ /* 0x000fe400078e3cff */
[----:B--2---:R-:W-:-:S04]  /*2ee0*/  SEL R2, RZ, 0x1, P0 ;  /* 0x00000001ff027807 */ /* 0x004fc80000000000 */
[----:B------:R-:W-:Y:S01]  /*2ef0*/  LOP3.LUT R9, R9, R2, RZ, 0x3c, !PT ;  /* 0x0000000209097212 */ /* 0x000fe200078e3cff */
[----:B------:R-:W-:Y:S06]  /*2f00*/  @P3 BRA `(.L_x_51) ;  /* 0xfffffffc002c3947 */ /* 0x000fec000383ffff */
[----:B------:R-:W-:Y:S01]  /*2f10*/  ULEA UR4, UR5, UR6, 0x3 ;  /* 0x0000000605047291 */ /* 0x000fe2000f8e18ff */
[----:B------:R-:W-:-:S08]  /*2f20*/  SHF.L.U32 R2, R12, 0x1f, RZ ;  /* 0x0000001f0c027819 */ /* 0x000fd000000006ff */
[----:B------:R-:W1:Y:S02]  /*2f30*/  SYNCS.PHASECHK.TRANS64 P0, [UR4+0xa0], R2 ;  /* 0x0000a002ff0075a7 */ /* 0x000e640008001004 */
[----:B-1----:R-:W-:Y:S05]  /*2f40*/  @P0 BRA `(.L_x_52) ;  /* 0x0000000000080947 */ /* 0x002fea0003800000 */
[----:B------:R-:W1:Y:S02]  /*2f50*/  SYNCS.PHASECHK.TRANS64.TRYWAIT P0, [UR4+0xa0], R2 ;  /* 0x0000a002ff0075a7 */ /* 0x000e640008001104 */
[----:B-1----:R-:W-:Y:S05]  /*2f60*/  @!P0 BRA `(.L_x_53) ;  /* 0x00000060007c8947 */ /* 0x002fea0003800000 */
.L_x_52:
[----:B------:R-:W-:-:S04]  /*2f70*/  UIADD3 UR7, UPT, UPT, UR5, 0x1, URZ ;  /* 0x0000000105077890 */ /* 0x000fc8000fffe0ff */
[----:B------:R-:W-:-:S04]  /*2f80*/  UISETP.NE.AND UP0, UPT, UR7, 0x2, UPT ;  /* 0x000000020700788c */ /* 0x000fc8000bf05270 */
[----:B------:R-:W-:Y:S02]  /*2f90*/  USEL UR8, URZ, 0x1, UP0 ;  /* 0x00000001ff087887 */ /* 0x000fe40008000000 */
[----:B------:R-:W-:-:S04]  /*2fa0*/  USEL UR7, UR7, URZ, UP0 ;  /* 0x000000ff07077287 */ /* 0x000fc80008000000 */
[----:B------:R-:W-:Y:S01]  /*2fb0*/  ULEA UR7, UR7, UR6, 0x3 ;  /* 0x0000000607077291 */ /* 0x000fe2000f8e18ff */
[----:B-1----:R-:W-:-:S04]  /*2fc0*/  LOP3.LUT R2, R12, UR8, RZ, 0x3c, !PT ;  /* 0x000000080c027c12 */ /* 0x002fc8000f8e3cff */
[----:B------:R-:W-:-:S04]  /*2fd0*/  SHF.L.U32 R0, R2, 0x1f, RZ ;  /* 0x0000001f02007819 */ /* 0x000fc800000006ff */
[----:B------:R-:W1:Y:S02]  /*2fe0*/  SYNCS.PHASECHK.TRANS64 P0, [UR7+0xa0], R0 ;  /* 0x0000a000ff0075a7 */ /* 0x000e640008001007 */
[----:B-1----:R-:W-:Y:S05]  /*2ff0*/  @P0 EXIT ;  /* 0x000000000000094d */ /* 0x002fea0003800000 */
[----:B------:R-:W-:Y:S02]  /*3000*/  SHF.L.U32 R2, R2, 0x1f, RZ ;  /* 0x0000001f02027819 */ /* 0x000fe400000006ff */
[----:B------:R-:W-:-:S07]  /*3010*/  MOV R0, UR7 ;  /* 0x0000000700007c02 */ /* 0x000fce0008000f00 */
.L_x_54:
[----:B-1----:R1:W2:Y:S02]  /*3020*/  SYNCS.PHASECHK.TRANS64.TRYWAIT P0, [R0+URZ+0xa0], R2 ;  /* 0x0000a002000075a7 */ /* 0x0022a400080011ff */
[----:B--2---:R-:W-:Y:S05]  /*3030*/  @!P0 NANOSLEEP.SYNCS 0x989680 ;  /* 0x009896800000895d */ /* 0x004fea0003900000 */
[----:B------:R-:W2:Y:S02]  /*3040*/  @!P0 SYNCS.PHASECHK.TRANS64 P0, [R0+URZ+0xa0], R2 ;  /* 0x0000a002000085a7 */ /* 0x000ea400080010ff */
[----:B--2---:R-:W-:Y:S05]  /*3050*/  @P0 EXIT ;  /* 0x000000000000094d */ /* 0x004fea0003800000 */
[----:B------:R-:W-:Y:S05]  /*3060*/  BRA `(.L_x_54) ;  /* 0xfffffffc00ec7947 */ /* 0x000fea000383ffff */
.L_x_47:
[----:B------:R-:W-:Y:S05]  /*3070*/  BRA.U UP4, `(.L_x_55) ;  /* 0x0000001104d87547 */ /* 0x000fea000b800000 */
[----:B------:R-:W-:Y:S01]  /*3080*/  UMOV UR4, 0x40 ;  /* 0x0000004000047882 */ /* 0x000fe20000000000 */
[----:B------:R-:W-:Y:S01]  /*3090*/  NOP ;  /* 0x0000000000007918 */ /* 0x000fe20000000000 */
[----:B------:R-:W-:Y:S01]  /*30a0*/  ULEA UR5, UR47, UR4, 0x18 ;  /* 0x000000042f057291 */ /* 0x000fe2000f8ec0ff */
[----:B------:R-:W-:Y:S02]  /*30b0*/  UMOV UR6, 0x400 ;  /* 0x0000040000067882 */ /* 0x000fe40000000000 */
[----:B------:R-:W-:-:S06]  /*30c0*/  ULEA UR6, UR47, UR6, 0x18 ;  /* 0x000000062f067291 */ /* 0x000fcc000f8ec0ff */
[----:B------:R-:W1:Y:S02]  /*30d0*/  LDS.U8 R0, [UR5+0x1c] ;  /* 0x00001c05ff007984 */ /* 0x000e640008000000 */
[----:B-1----:R-:W-:-:S13]  /*30e0*/  ISETP.NE.AND P0, PT, R0, RZ, PT ;  /* 0x000000ff0000720c */ /* 0x002fda0003f05270 */
[----:B------:R-:W-:Y:S05]  /*30f0*/  @P0 BRA `(.L_x_56) ;  /* 0x0000000400080947 */ /* 0x000fea0003800000 */
[----:B------:R-:W-:Y:S02]  /*3100*/  UISETP.NE.U32.AND UP1, UPT, UR48, 0x1, UPT ;  /* 0x000000013000788c */ /* 0x000fe4000bf25070 */
[----:B------:R-:W-:-:S07]  /*3110*/  UIADD3 UR7, UPT, UPT, UR5, 0x8, URZ ;  /* 0x0000000805077890 */ /* 0x000fce000fffe0ff */
[----:B------:R-:W-:Y:S05]  /*3120*/  BRA.U !UP1, `(.L_x_57) ;  /* 0x00000001099c7547 */ /* 0x000fea000b800000 */
[----:B------:R-:W-:Y:S01]  /*3130*/  ELECT P0, URZ, PT ;  /* 0x0000000000ff782f */ /* 0x000fe20003800000 */
[----:B------:R-:W-:-:S12]  /*3140*/  BSSY B0, `(.L_x_57) ;  /* 0x0000025000007945 */ /* 0x000fd80003800000 */
[----:B------:R-:W-:Y:S05]  /*3150*/  @!P0 BRA `(.L_x_58) ;  /* 0x00000000008c8947 */ /* 0x000fea0003800000 */
[----:B------:R-:W-:-:S05]  /*3160*/  UMOV UR4, 0x10 ;  /* 0x0000001000047882 */ /* 0x000fca0000000000 */
[----:B------:R-:W-:Y:S04]  /*3170*/  DEPBAR.LE SB1, 0x36 ;  /* 0x00009d800000791a */ /* 0x000fe80000000000 */
[----:B------:R-:W1:Y:S02]  /*3180*/  UTCATOMSWS.2CTA.FIND_AND_SET.ALIGN UP0, UR4, UR4 ;  /* 0x00000004000475e3 */ /* 0x000e640008200800 */
[----:B-1----:R-:W-:Y:S01]  /*3190*/  MOV R10, UR4 ;  /* 0x00000004000a7c02 */ /* 0x002fe20008000f00 */
[----:B------:R-:W-:Y:S06]  /*31a0*/  BRA.U UP0, `(.L_x_59) ;  /* 0x0000000100187547 */ /* 0x000fec000b800000 */
.L_x_60:
[----:B------:R-:W-:Y:S05]  /*31b0*/  NANOSLEEP 0x64 ;  /* 0x000000640000795d */ /* 0x000fea0003800000 */
[----:B------:R-:W-:-:S05]  /*31c0*/  UMOV UR4, 0x10 ;  /* 0x0000001000047882 */ /* 0x000fca0000000000 */
[----:B------:R-:W-:Y:S04]  /*31d0*/  DEPBAR.LE SB1, 0x36 ;  /* 0x00009d800000791a */ /* 0x000fe80000000000 */
[----:B------:R-:W1:Y:S02]  /*31e0*/  UTCATOMSWS.2CTA.FIND_AND_SET.ALIGN UP0, UR4, UR4 ;  /* 0x00000004000475e3 */ /* 0x000e640008200800 */
[----:B-1----:R-:W-:Y:S01]  /*31f0*/  MOV R10, UR4 ;  /* 0x00000004000a7c02 */ /* 0x002fe20008000f00 */
[----:B------:R-:W-:Y:S05]  /*3200*/  BRA.U !UP0, `(.L_x_60) ;  /* 0xfffffffd08e87547 */ /* 0x000fea000b83ffff */
.L_x_59:
[----:B------:R-:W1:Y:S01]  /*3210*/  LDS R6, [UR5+0x10] ;  /* 0x00001005ff067984 */ /* 0x000e620008000800 */
[----:B------:R-:W-:Y:S01]  /*3220*/  IMAD.U32 R0, RZ, RZ, UR6 ;  /* 0x00000006ff007e24 */ /* 0x000fe2000f8e00ff */
[----:B------:R-:W-:-:S03]  /*3230*/  MOV R4, UR49 ;  /* 0x0000003100047c02 */ /* 0x000fc60008000f00 */
[----:B------:R-:W-:Y:S01]  /*3240*/  VIADD R0, R0, 0x140 ;  /* 0x0000014000007836 */ /* 0x000fe20000000000 */
[----:B-1----:R-:W-:-:S04]  /*3250*/  SHF.L.U32 R6, R6, 0x1f, RZ ;  /* 0x0000001f06067819 */ /* 0x002fc800000006ff */
[----:B------:R-:W1:Y:S02]  /*3260*/  SYNCS.PHASECHK.TRANS64.TRYWAIT P0, [UR5+0x8], R6 ;  /* 0x00000806ff0075a7 */ /* 0x000e640008001105 */
[----:B-1----:R-:W-:Y:S05]  /*3270*/  @P0 BRA `(.L_x_61) ;  /* 0x0000000000080947 */ /* 0x002fea0003800000 */
[----:B------:R-:W1:Y:S02]  /*3280*/  SYNCS.PHASECHK.TRANS64.TRYWAIT P0, [UR5+0x8], R6 ;  /* 0x00000806ff0075a7 */ /* 0x000e640008001105 */
[----:B-1----:R-:W-:Y:S05]  /*3290*/  @!P0 BRA `(.L_x_62) ;  /* 0x0000005c00c88947 */ /* 0x002fea0003800000 */
.L_x_61:
[----:B------:R-:W-:Y:S01]  /*32a0*/  PRMT R4, R4, 0x654, R0 ;  /* 0x0000065404047816 */ /* 0x000fe20000000000 */
[----:B------:R-:W-:Y:S01]  /*32b0*/  HFMA2 R0, -RZ, RZ, 0, 5.9604644775390625e-08 ;  /* 0x00000001ff007431 */ /* 0x000fe200000001ff */
[----:B------:R-:W-:Y:S01]  /*32c0*/  UPRMT UR4, UR49, 0x654, UR7 ;  /* 0x0000065431047896 */ /* 0x000fe20008000007 */
[----:B------:R-:W-:Y:S02]  /*32d0*/  IMAD.MOV.U32 R8, RZ, RZ, 0xffff ;  /* 0x0000ffffff087424 */ /* 0x000fe400078e00ff */
[----:B-1----:R-:W-:Y:S02]  /*32e0*/  IMAD.MOV.U32 R6, RZ, RZ, 0x4 ;  /* 0x00000004ff067424 */ /* 0x002fe400078e00ff */
[----:B------:R-:W-:Y:S01]  /*32f0*/  IMAD.SHL.U32 R9, R10, 0x20, RZ ;  /* 0x000000200a097824 */ /* 0x000fe200078e00ff */
[----:B------:R-:W-:Y:S02]  /*3300*/  MOV R5, UR4 ;  /* 0x0000000400057c02 */ /* 0x000fe40008000f00 */
[-C--:B------:R-:W-:Y:S01]  /*3310*/  SHF.L.U32 R8, R8, R10.reuse, RZ ;  /* 0x0000000a08087219 */ /* 0x080fe200000006ff */
[----:B------:R1:W-:Y:S01]  /*3320*/  SYNCS.ARRIVE.TRANS64.RED RZ, [UR4], R6 ;  /* 0x00000006ffff79a7 */ /* 0x0003e20008000404 */
[----:B------:R-:W-:Y:S01]  /*3330*/  SHF.L.U32 R7, R0, R10, RZ ;  /* 0x0000000a00077219 */ /* 0x000fe200000006ff */
[----:B------:R1:W-:Y:S04]  /*3340*/  STS [UR6+0x140], R9 ;  /* 0x00014009ff007988 */ /* 0x0003e80008000806 */
[----:B------:R1:W-:Y:S04]  /*3350*/  STAS [R4.64], R10 ;  /* 0x0000000a04007dbd */ /* 0x0003e8000c0008ff */
[----:B------:R1:W-:Y:S04]  /*3360*/  ATOMS.OR RZ, [UR5+0x14], R8 ;  /* 0x00001408ffff798c */ /* 0x0003e8000b000005 */
[----:B------:R1:W-:Y:S04]  /*3370*/  ATOMS.OR RZ, [UR5+0x18], R7 ;  /* 0x00001807ffff798c */ /* 0x0003e8000b000005 */
[----:B------:R1:W-:Y:S02]  /*3380*/  ATOMS.XOR RZ, [UR5+0x10], R0 ;  /* 0x00001000ffff798c */ /* 0x0003e4000b800005 */
.L_x_58:
[----:B------:R-:W-:Y:S05]  /*3390*/  BSYNC B0 ;  /* 0x0000000000007941 */ /* 0x000fea0003800000 */
.L_x_57:
[----:B------:R-:W-:Y:S05]  /*33a0*/  BRA.U UP1, `(.L_x_63) ;  /* 0x00000001016c7547 */ /* 0x000fea000b800000 */
[----:B------:R-:W-:-:S03]  /*33b0*/  UMOV UR4, 0xffffffff ;  /* 0xffffffff00047882 */ /* 0x000fc60000000000 */
[----:B------:R-:W-:Y:S05]  /*33c0*/  BRA.DIV UR4, `(.L_x_64) ;  /* 0x0000005e04947947 */ /* 0x000fea000b800000 */
[----:B------:R-:W-:-:S13]  /*33d0*/  ELECT P6, URZ, PT ;  /* 0x0000000000ff782f */ /* 0x000fda00038c0000 */
.L_x_166:
[----:B------:R-:W-:Y:S05]  /*33e0*/  @!P6 BRA `(.L_x_63) ;  /* 0x00000000005ce947 */ /* 0x000fea0003800000 */
[----:B-1----:R-:W1:Y:S02]  /*33f0*/  LDS R4, [UR5+0x10] ;  /* 0x00001005ff047984 */ /* 0x002e640008000800 */
[----:B-1----:R-:W-:-:S04]  /*3400*/  SHF.L.U32 R4, R4, 0x1f, RZ ;  /* 0x0000001f04047819 */ /* 0x002fc800000006ff */
[----:B------:R-:W1:Y:S02]  /*3410*/  SYNCS.PHASECHK.TRANS64.TRYWAIT P0, [UR5+0x8], R4 ;  /* 0x00000804ff0075a7 */ /* 0x000e640008001105 */
[----:B-1----:R-:W-:Y:S05]  /*3420*/  @P0 BRA `(.L_x_65) ;  /* 0x0000000000080947 */ /* 0x002fea0003800000 */
[----:B------:R-:W1:Y:S02]  /*3430*/  SYNCS.PHASECHK.TRANS64.TRYWAIT P0, [UR5+0x8], R4 ;  /* 0x00000804ff0075a7 */ /* 0x000e640008001105 */
[----:B-1----:R-:W-:Y:S05]  /*3440*/  @!P0 BRA `(.L_x_66) ;  /* 0x0000005c00948947 */ /* 0x002fea0003800000 */
.L_x_65:
[----:B------:R-:W2:Y:S01]  /*3450*/  LDS R6, [UR6+0x140] ;  /* 0x00014006ff067984 */ /* 0x000ea20008000800 */
[----:B-1----:R-:W-:Y:S02]  /*3460*/  HFMA2 R0, -RZ, RZ, 0, 5.9604644775390625e-08 ;  /* 0x00000001ff007431 */ /* 0x002fe400000001ff */
[----:B------:R-:W-:Y:S01]  /*3470*/  IMAD.MOV.U32 R4, RZ, RZ, 0xffff ;  /* 0x0000ffffff047424 */ /* 0x000fe200078e00ff */
[----:B------:R-:W-:Y:S01]  /*3480*/  UPRMT UR4, UR49, 0x654, UR7 ;  /* 0x0000065431047896 */ /* 0x000fe20008000007 */
[----:B--2---:R-:W-:-:S03]  /*3490*/  IMAD.SHL.U32 R5, R6, 0x20, RZ ;  /* 0x0000002006057824 */ /* 0x004fc600078e00ff */
[-C--:B------:R-:W-:Y:S02]  /*34a0*/  SHF.L.U32 R4, R4, R6.reuse, RZ ;  /* 0x0000000604047219 */ /* 0x080fe400000006ff */
[----:B------:R-:W-:Y:S01]  /*34b0*/  SHF.L.U32 R6, R0, R6, RZ ;  /* 0x0000000600067219 */ /* 0x000fe200000006ff */
[----:B------:R2:W-:Y:S04]  /*34c0*/  STS [UR6+0x140], R5 ;  /* 0x00014005ff007988 */ /* 0x0005e80008000806 */
[----:B------:R2:W-:Y:S04]  /*34d0*/  ATOMS.OR RZ, [UR5+0x14], R4 ;  /* 0x00001404ffff798c */ /* 0x0005e8000b000005 */
[----:B------:R2:W-:Y:S01]  /*34e0*/  ATOMS.OR RZ, [UR5+0x18], R6 ;  /* 0x00001806ffff798c */ /* 0x0005e2000b000005 */
[----:B------:R-:W-:Y:S03]  /*34f0*/  SYNCS.ARRIVE.TRANS64.RED.A1T0 RZ, [UR4], RZ ;  /* 0x000000ffffff79a7 */ /* 0x000fe60008100404 */
[----:B------:R2:W-:Y:S01]  /*3500*/  ATOMS.XOR RZ, [UR5+0x10], R0 ;  /* 0x00001000ffff798c */ /* 0x0005e2000b800005 */
[----:B------:R-:W-:Y:S05]  /*3510*/  BRA `(.L_x_63) ;  /* 0x0000000000107947 */ /* 0x000fea0003800000 */
.L_x_56:
[----:B------:R-:W-:Y:S02]  /*3520*/  MOV R0, 0xffffffff ;  /* 0xffffffff00007802 */ /* 0x000fe40000000f00 */
[----:B------:R-:W-:-:S03]  /*3530*/  MOV R4, 0x3560 ;  /* 0x0000356000047802 */ /* 0x000fc60000000f00 */
[----:B------:R1:W-:Y:S04]  /*3540*/  STS [UR6+0x140], R0 ;  /* 0x00014000ff007988 */ /* 0x0003e80008000806 */
[----:B-1---5:R-:W-:Y:S05]  /*3550*/  CALL.REL.NOINC `($__internal_1_$__cuda_sm10x_tcgen05_guardrail_trap_phase_invalid_during_alloc) ;  /* 0x0000006400687944 */ /* 0x022fea0003c00000 */
.L_x_63:
[----:B------:R-:W-:Y:S05]  /*3560*/  WARPSYNC.ALL ;  /* 0x0000000000007948 */ /* 0x000fea0003800000 */
[----:B------:R-:W3:Y:S01]  /*3570*/  S2UR UR4, SR_CgaCtaId ;  /* 0x00000000000479c3 */ /* 0x000ee20000008800 */
[----:B------:R-:W-:Y:S01]  /*3580*/  UMOV UR26, 0x400 ;  /* 0x00000400001a7882 */ /* 0x000fe20000000000 */
[----:B------:R-:W-:-:S06]  /*3590*/  NOP ;  /* 0x0000000000007918 */ /* 0x000fcc0000000000 */
[----:B------:R-:W-:Y:S06]  /*35a0*/  BAR.ARV 0x6, 0xa0 ;  /* 0x0182800000007b1d */ /* 0x000fec0000002000 */
[----:B------:R-:W4:Y:S01]  /*35b0*/  LDCU UR6, c[0x0][0x38c] ;  /* 0x00007180ff0677ac */ /* 0x000f220008000800 */
[----:B------:R-:W-:Y:S01]  /*35c0*/  LOP3.LUT R3, R3, 0xffff, RZ, 0xc0, !PT ;  /* 0x0000ffff03037812 */ /* 0x000fe200078ec0ff */
[----:B-1----:R-:W-:Y:S01]  /*35d0*/  IMAD.MOV.U32 R9, RZ, RZ, 0x1 ;  /* 0x00000001ff097424 */ /* 0x002fe200078e00ff */
[----:B------:R-:W-:Y:S01]  /*35e0*/  LOP3.LUT R2, R2, 0xffff, RZ, 0xc0, !PT ;  /* 0x0000ffff02027812 */ /* 0x000fe200078ec0ff */
[----:B------:R-:W-:Y:S01]  /*35f0*/  IMAD.MOV.U32 R8, RZ, RZ, RZ ;  /* 0x000000ffff087224 */ /* 0x000fe200078e00ff */
[----:B------:R-:W-:Y:S01]  /*3600*/  R2UR UR28, R3 ;  /* 0x00000000031c72ca */ /* 0x000fe200000e0000 */
[----:B------:R-:W-:Y:S01]  /*3610*/  UMOV UR32, URZ ;  /* 0x000000ff00207c82 */ /* 0x000fe20008000000 */
[----:B------:R-:W-:-:S02]  /*3620*/  R2UR UR42, R2 ;  /* 0x00000000022a72ca */ /* 0x000fc400000e0000 */
[----:B------:R-:W-:Y:S01]  /*3630*/  CS2R R2, SRZ ;  /* 0x0000000000027805 */ /* 0x000fe2000001ff00 */
[----:B------:R-:W-:Y:S01]  /*3640*/  UMOV UR23, URZ ;  /* 0x000000ff00177c82 */ /* 0x000fe20008000000 */
[----:B---3--:R-:W-:Y:S01]  /*3650*/  ULEA UR26, UR4, UR26, 0x18 ;  /* 0x0000001a041a7291 */ /* 0x008fe2000f8ec0ff */
[----:B------:R-:W-:Y:S01]  /*3660*/  UMOV UR22, URZ ;  /* 0x000000ff00167c82 */ /* 0x000fe20008000000 */
[----:B------:R-:W-:Y:S02]  /*3670*/  UISETP.NE.AND UP3, UPT, UR48, URZ, UPT ;  /* 0x000000ff3000728c */ /* 0x000fe4000bf65270 */
[----:B------:R-:W-:Y:S02]  /*3680*/  UIADD3 UR5, UPT, UPT, UR26, 0x4300, URZ ;  /* 0x000043001a057890 */ /* 0x000fe4000fffe0ff */
[----:B------:R-:W-:-:S03]  /*3690*/  UIADD3 UR4, UPT, UPT, UR26, 0xc300, URZ ;  /* 0x0000c3001a047890 */ /* 0x000fc6000fffe0ff */
[----:B--2---:R-:W1:Y:S01]  /*36a0*/  LDS R0, [UR26+0x140] ;  /* 0x0001401aff007984 */ /* 0x004e620008000800 */
[----:B----4-:R-:W-:Y:S02]  /*36b0*/  UIADD3 UR6, UPT, UPT, UR6, 0x3f, URZ ;  /* 0x0000003f06067890 */ /* 0x010fe4000fffe0ff */
[----:B------:R-:W-:Y:S02]  /*36c0*/  USHF.R.U32.HI UR5, URZ, 0x4, UR5 ;  /* 0x00000004ff057899 */ /* 0x000fe40008011605 */
[----:B------:R-:W-:Y:S02]  /*36d0*/  USHF.R.S32.HI UR33, URZ, 0x1f, UR6 ;  /* 0x0000001fff217899 */ /* 0x000fe40008011406 */
[----:B------:R-:W-:Y:S02]  /*36e0*/  USHF.R.U32.HI UR4, URZ, 0x4, UR4 ;  /* 0x00000004ff047899 */ /* 0x000fe40008011604 */
[----:B------:R-:W-:Y:S02]  /*36f0*/  ULEA.HI UR33, UR33, UR6, URZ, 0x6 ;  /* 0x0000000621217291 */ /* 0x000fe4000f8f30ff */
[----:B------:R-:W-:-:S02]  /*3700*/  ULOP3.LUT UR5, UR5, 0x3fff, URZ, 0xc0, !UPT ;  /* 0x00003fff05057892 */ /* 0x000fc4000f8ec0ff */
[----:B------:R-:W-:Y:S02]  /*3710*/  USHF.R.S32.HI UR33, URZ, 0x6, UR33 ;  /* 0x00000006ff217899 */ /* 0x000fe40008011421 */
[----:B------:R-:W-:Y:S02]  /*3720*/  ULOP3.LUT UR30, UR4, 0x3fff, URZ, 0xc0, !UPT ;  /* 0x00003fff041e7892 */ /* 0x000fe4000f8ec0ff */
[----:B------:R-:W-:Y:S01]  /*3730*/  UISETP.LT.AND UP0, UPT, UR33, 0x1, UPT ;  /* 0x000000012100788c */ /* 0x000fe2000bf01270 */
[----:B------:R-:W-:Y:S01]  /*3740*/  UMOV UR40, 0x0 ;  /* 0x0000000000287882 */ /* 0x000fe20000000000 */
[----:B------:R-:W-:Y:S01]  /*3750*/  UMOV UR41, 0x8200010 ;  /* 0x0820001000297882 */ /* 0x000fe20000000000 */
[----:B------:R-:W-:Y:S02]  /*3760*/  ULOP3.LUT UR29, UR5, 0x10000, URZ, 0xfc, !UPT ;  /* 0x00010000051d7892 */ /* 0x000fe4000f8efcff */
[----:B------:R-:W-:Y:S02]  /*3770*/  ULOP3.LUT UR30, UR30, 0x10000, URZ, 0xfc, !UPT ;  /* 0x000100001e1e7892 */ /* 0x000fe4000f8efcff */
[----:B------:R-:W-:Y:S01]  /*3780*/  USEL UR43, UR33, 0x1, !UP0 ;  /* 0x00000001212b7887 */ /* 0x000fe2000c000000 */
[----:B------:R-:W-:Y:S01]  /*3790*/  UMOV UR38, 0x0 ;  /* 0x0000000000267882 */ /* 0x000fe20000000000 */
[----:B------:R-:W-:Y:S01]  /*37a0*/  UMOV UR39, 0x8200010 ;  /* 0x0820001000277882 */ /* 0x000fe20000000000 */
[----:B------:R-:W-:Y:S01]  /*37b0*/  UMOV UR36, 0x0 ;  /* 0x0000000000247882 */ /* 0x000fe20000000000 */
[----:B------:R-:W-:Y:S01]  /*37c0*/  UMOV UR37, 0x8200010 ;  /* 0x0820001000257882 */ /* 0x000fe20000000000 */
[----:B------:R-:W-:Y:S01]  /*37d0*/  UMOV UR34, 0x0 ;  /* 0x0000000000227882 */ /* 0x000fe20000000000 */
[----:B------:R-:W-:Y:S01]  /*37e0*/  UMOV UR35, 0x8200010 ;  /* 0x0820001000237882 */ /* 0x000fe20000000000 */
[----:B-1----:R-:W-:-:S15]  /*37f0*/  R2UR UR44, R0 ;  /* 0x00000000002c72ca */ /* 0x002fde00000e0000 */
.L_x_74:
[C---:B------:R-:W-:Y:S02]  /*3800*/  LEA R0, R8.reuse, UR26, 0x3 ;  /* 0x0000001a08007c11 */ /* 0x040fe4000f8e18ff */
[----:B------:R-:W-:Y:S02]  /*3810*/  SHF.L.U32 R4, R3, 0x1f, RZ ;  /* 0x0000001f03047819 */ /* 0x000fe400000006ff */
[----:B------:R-:W-:Y:S02]  /*3820*/  LEA R5, R8, UR26, 0x4 ;  /* 0x0000001a08057c11 */ /* 0x000fe4000f8e20ff */
[----:B------:R-:W1:Y:S02]  /*3830*/  SYNCS.PHASECHK.TRANS64.TRYWAIT P0, [R0+URZ+0x90], R4 ;  /* 0x00009004000075a7 */ /* 0x000e6400080011ff */
[----:B-1-3--:R-:W-:Y:S05]  /*3840*/  @!P0 BRA `(.L_x_67) ;  /* 0x0000005800ac8947 */ /* 0x00afea0003800000 */
.L_x_167:
[----:B-1----:R-:W1:Y:S01]  /*3850*/  LDS.128 R4, [R5+0x120] ;  /* 0x0001200005047984 */ /* 0x002e620000000c00 */
[----:B------:R-:W-:Y:S02]  /*3860*/  VIADD R0, R0, 0xa0 ;  /* 0x000000a000007836 */ /* 0x000fe40000000000 */
[----:B------:R-:W-:Y:S01]  /*3870*/  VIADD R8, R8, 0x1 ;  /* 0x0000000108087836 */ /* 0x000fe20000000000 */
[----:B------:R-:W-:Y:S01]  /*3880*/  @!PT LDS RZ, [RZ] ;  /* 0x00000000fffff984 */ /* 0x000fe20000000800 */
[----:B------:R-:W-:Y:S01]  /*3890*/  @!PT LDS RZ, [RZ] ;  /* 0x00000000fffff984 */ /* 0x000fe20000000800 */
[----:B------:R-:W-:Y:S01]  /*38a0*/  @!PT LDS RZ, [RZ] ;  /* 0x00000000fffff984 */ /* 0x000fe20000000800 */
[----:B------:R-:W-:Y:S01]  /*38b0*/  @!PT LDS RZ, [RZ] ;  /* 0x00000000fffff984 */ /* 0x000fe20000000800 */
[----:B------:R2:W-:Y:S06]  /*38c0*/  MEMBAR.ALL.CTA ;  /* 0x0000000000007992 */ /* 0x0005ec0000008000 */
[----:B--2---:R-:W2:Y:S01]  /*38d0*/  FENCE.VIEW.ASYNC.S ;  /* 0x00000000000073c6 */ /* 0x004ea20000000000 */
[----:B------:R-:W-:-:S04]  /*38e0*/  PRMT R0, RZ, 0x654, R0 ;  /* 0x00000654ff007816 */ /* 0x000fc80000000000 */
[----:B--2---:R2:W-:Y:S01]  /*38f0*/  SYNCS.ARRIVE.TRANS64.RED.A1T0 RZ, [R0+URZ], RZ ;  /* 0x000000ff00ff79a7 */ /* 0x0045e200081004ff */
[----:B-1----:R-:W-:Y:S01]  /*3900*/  LOP3.LUT P1, RZ, R6, 0x1, RZ, 0xc0, !PT ;  /* 0x0000000106ff7812 */ /* 0x002fe2000782c0ff */
[----:B--2---:R-:W-:-:S12]  /*3910*/  BRA.U UP3, `(.L_x_68) ;  /* 0x0000000503087547 */ /* 0x004fd8000b800000 */
[----:B------:R-:W1:Y:S01]  /*3920*/  LDCU UR4, c[0x0][0x38c] ;  /* 0x00007180ff0477ac */ /* 0x000e620008000800 */
[----:B------:R-:W-:Y:S02]  /*3930*/  PLOP3.LUT P2, PT, PT, PT, PT, 0x80, 0x8 ;  /* 0x000000000008781c */ /* 0x000fe40003f4f070 */
[----:B------:R-:W-:Y:S01]  /*3940*/  SHF.L.U32 R4, R9, 0x1f, RZ ;  /* 0x0000001f09047819 */ /* 0x000fe200000006ff */
[----:B------:R-:W-:Y:S02]  /*3950*/  ULEA UR31, UR32, UR26, 0x3 ;  /* 0x0000001a201f7291 */ /* 0x000fe4000f8e18ff */
[----:B------:R-:W-:Y:S02]  /*3960*/  ULEA UR11, UR32, UR44, 0x6 ;  /* 0x0000002c200b7291 */ /* 0x000fe4000f8e30ff */
[----:B-1----:R-:W-:-:S06]  /*3970*/  UISETP.GE.AND UP0, UPT, UR4, 0x1, UPT ;  /* 0x000000010400788c */ /* 0x002fcc000bf06270 */
[----:B------:R-:W-:-:S05]  /*3980*/  PLOP3.LUT P0, PT, PT, PT, UP0, 0x80, 0x8 ;  /* 0x000000000008781c */ /* 0x000fca0003f0f008 */
[----:B------:R-:W-:-:S08]  /*3990*/  @UP0 ULEA UR4, UR23, UR26, 0x3 ;  /* 0x0000001a17040291 */ /* 0x000fd0000f8e18ff */
[----:B------:R-:W-:-:S04]  /*39a0*/  @P0 SHF.L.U32 R0, R2, 0x1f, RZ ;  /* 0x0000001f02000819 */ /* 0x000fc800000006ff */
[----:B------:R1:W2:Y:S01]  /*39b0*/  @P0 SYNCS.PHASECHK.TRANS64.TRYWAIT P2, [UR4], R0 ;  /* 0x00000000ff0005a7 */ /* 0x0002a20008041104 */
[----:B------:R-:W3:Y:S02]  /*39c0*/  SYNCS.PHASECHK.TRANS64.TRYWAIT P0, [UR31+0xd0], R4 ;  /* 0x0000d004ff0075a7 */ /* 0x000ee4000800111f */
[----:B-123--:R-:W-:Y:S05]  /*39d0*/  @!P0 BRA `(.L_x_69) ;  /* 0x00000058005c8947 */ /* 0x00efea0003800000 */
.L_x_169:
[----:B------:R-:W-:Y:S01]  /*39e0*/  UMOV UR27, UR22 ;  /* 0x00000016001b7c82 */ /* 0x000fe20008000000 */
[----:B------:R-:W-:Y:S05]  /*39f0*/  BRA.U !UP0, `(.L_x_70) ;  /* 0x0000000108c07547 */ /* 0x000fea000b800000 */
[----:B------:R-:W-:Y:S02]  /*3a00*/  UIADD3 UR27, UPT, UPT, UR43, UR22, URZ ;  /* 0x000000162b1b7290 */ /* 0x000fe4000fffe0ff */
[----:B------:R-:W-:Y:S01]  /*3a10*/  UPLOP3.LUT UP2, UPT, UPT, UPT, UPT, 0x40, 0x4 ;  /* 0x000000000004789c */ /* 0x000fe20003f4e870 */
[----:B------:R-:W-:Y:S01]  /*3a20*/  UMOV UR24, UR33 ;  /* 0x0000002100187c82 */ /* 0x000fe20008000000 */
[----:B------:R-:W-:-:S09]  /*3a30*/  UMOV UR10, UR23 ;  /* 0x00000017000a7c82 */ /* 0x000fd20008000000 */
.L_x_73:
[----:B--2---:R-:W-:Y:S01]  /*3a40*/  ULEA UR5, UR10, UR26, 0x3 ;  /* 0x0000001a0a057291 */ /* 0x004fe2000f8e18ff */
[----:B---3--:R-:W-:Y:S11]  /*3a50*/  @P2 BRA `(.L_x_71) ;  /* 0x00000000000c2947 */ /* 0x008ff60003800000 */
[----:B-1----:R-:W-:Y:S04]  /*3a60*/  SHF.L.U32 R4, R2, 0x1f, RZ ;  /* 0x0000001f02047819 */ /* 0x002fe800000006ff */
[----:B------:R-:W1:Y:S02]  /*3a70*/  SYNCS.PHASECHK.TRANS64.TRYWAIT P0, [UR5], R4 ;  /* 0x00000004ff0075a7 */ /* 0x000e640008001105 */
[----:B-1----:R-:W-:Y:S05]  /*3a80*/  @!P0 BRA `(.L_x_72) ;  /* 0x0000005800488947 */ /* 0x002fea0003800000 */
.L_x_71:
[----:B------:R-:W-:Y:S01]  /*3a90*/  UISETP.NE.AND UP0, UPT, UR24, 0x1, UPT ;  /* 0x000000011800788c */ /* 0x000fe2000bf05270 */
[----:B------:R-:W-:Y:S01]  /*3aa0*/  PLOP3.LUT P2, PT, PT, PT, PT, 0x80, 0x8 ;  /* 0x000000000008781c */ /* 0x000fe20003f4f070 */
[----:B------:R-:W-:Y:S02]  /*3ab0*/  UIADD3 UR4, UPT, UPT, UR10, 0x1, URZ ;  /* 0x000000010a047890 */ /* 0x000fe4000fffe0ff */
[----:B------:R-:W-:Y:S02]  /*3ac0*/  UIADD3 UR25, UPT, UPT, UR5, 0x20, URZ ;  /* 0x0000002005197890 */ /* 0x000fe4000fffe0ff */
[----:B------:R-:W-:Y:S01]  /*3ad0*/  UISETP.NE.AND UP1, UPT, UR4, 0x4, UPT ;  /* 0x000000040400788c */ /* 0x000fe2000bf25270 */
[----:B------:R-:W-:Y:S01]  /*3ae0*/  PLOP3.LUT P0, PT, PT, PT, UP0, 0x80, 0x8 ;  /* 0x000000000008781c */ /* 0x000fe20003f0f008 */
[----:B------:R-:W-:Y:S02]  /*3af0*/  UIADD3 UR22, UPT, UPT, UR22, 0x1, URZ ;  /* 0x0000000116167890 */ /* 0x000fe4000fffe0ff */
[----:B------:R-:W-:Y:S02]  /*3b00*/  USEL UR6, URZ, 0x1, UP1 ;  /* 0x00000001ff067887 */ /* 0x000fe40008800000 */
[----:B------:R-:W-:Y:S02]  /*3b10*/  USEL UR23, UR4, URZ, UP1 ;  /* 0x000000ff04177287 */ /* 0x000fe40008800000 */
[----:B------:R-:W-:Y:S02]  /*3b20*/  UIADD3 UR24, UPT, UPT, UR24, -0x1, URZ ;  /* 0xffffffff18187890 */ /* 0x000fe4000fffe0ff */
[----:B------:R-:W-:Y:S01]  /*3b30*/  @UP0 ULEA UR4, UR23, UR26, 0x3 ;  /* 0x0000001a17040291 */ /* 0x000fe2000f8e18ff */
[----:B------:R-:W-:Y:S01]  /*3b40*/  LOP3.LUT R2, R2, UR6, RZ, 0x3c, !PT ;  /* 0x0000000602027c12 */ /* 0x000fe2000f8e3cff */
[----:B------:R-:W-:Y:S02]  /*3b50*/  ULEA UR6, UR10, UR30, 0x9 ;  /* 0x0000001e0a067291 */ /* 0x000fe4000f8e48ff */
[----:B------:R-:W-:Y:S01]  /*3b60*/  UISETP.NE.AND UP0, UPT, UR22, UR27, UPT ;  /* 0x0000001b1600728c */ /* 0x000fe2000bf05270 */
[----:B-1----:R-:W-:Y:S01]  /*3b70*/  @P0 SHF.L.U32 R0, R2, 0x1f, RZ ;  /* 0x0000001f02000819 */ /* 0x002fe200000006ff */
[----:B------:R-:W-:Y:S02]  /*3b80*/  UIADD3 UR20, UPT, UPT, UR6, 0x2, URZ ;  /* 0x0000000206147890 */ /* 0x000fe4000fffe0ff */
[----:B------:R-:W-:Y:S01]  /*3b90*/  UIADD3 UR16, UPT, UPT, UR6, 0x4, URZ ;  /* 0x0000000406107890 */ /* 0x000fe2000fffe0ff */
[----:B------:R2:W3:Y:S01]  /*3ba0*/  @P0 SYNCS.PHASECHK.TRANS64.TRYWAIT P2, [UR4], R0 ;  /* 0x00000000ff0005a7 */ /* 0x0004e20008041104 */
[----:B------:R-:W-:Y:S02]  /*3bb0*/  ULEA UR4, UR10, UR29, 0x9 ;  /* 0x0000001d0a047291 */ /* 0x000fe4000f8e48ff */
[----:B------:R-:W-:Y:S02]  /*3bc0*/  UIADD3 UR12, UPT, UPT, UR6, 0x6, URZ ;  /* 0x00000006060c7890 */ /* 0x000fe4000fffe0ff */
[----:B------:R-:W-:Y:S02]  /*3bd0*/  UIADD3 UR18, UPT, UPT, UR4, 0x2, URZ ;  /* 0x0000000204127890 */ /* 0x000fe4000fffe0ff */
[----:B------:R-:W-:Y:S02]  /*3be0*/  UIADD3 UR14, UPT, UPT, UR4, 0x4, URZ ;  /* 0x00000004040e7890 */ /* 0x000fe4000fffe0ff */
[----:B------:R-:W-:Y:S01]  /*3bf0*/  UIADD3 UR8, UPT, UPT, UR4, 0x6, URZ ;  /* 0x0000000604087890 */ /* 0x000fe2000fffe0ff */
[----:B------:R-:W-:Y:S01]  /*3c00*/  UMOV UR7, 0x40004040 ;  /* 0x4000404000077882 */ /* 0x000fe20000000000 */
[----:B------:R-:W-:Y:S01]  /*3c10*/  UMOV UR5, 0x40004040 ;  /* 0x4000404000057882 */ /* 0x000fe20000000000 */
[----:B------:R-:W-:Y:S01]  /*3c20*/  UMOV UR21, 0x40004040 ;  /* 0x4000404000157882 */ /* 0x000fe20000000000 */
[----:B------:R2:W-:Y:S01]  /*3c30*/  UTCHMMA.2CTA gdesc[UR4], gdesc[UR6], tmem[UR11], tmem[UR40], idesc[UR41], UP2 ;  /* 0x00ff2806040075ea */ /* 0x0005e2000920000b */
[----:B------:R-:W-:Y:S01]  /*3c40*/  UPLOP3.LUT UP2, UPT, UPT, UPT, UPT, 0x80, 0x8 ;  /* 0x000000000008789c */ /* 0x000fe20003f4f070 */
[----:B------:R-:W-:Y:S01]  /*3c50*/  UMOV UR19, 0x40004040 ;  /* 0x4000404000137882 */ /* 0x000fe20000000000 */
[----:B------:R-:W-:Y:S01]  /*3c60*/  UMOV UR17, 0x40004040 ;  /* 0x4000404000117882 */ /* 0x000fe20000000000 */
[----:B------:R2:W-:Y:S01]  /*3c70*/  UTCHMMA.2CTA gdesc[UR18], gdesc[UR20], tmem[UR11], tmem[UR38], idesc[UR39], UPT ;  /* 0x00ff2614120075ea */ /* 0x0005e2000ba0000b */
[----:B------:R-:W-:Y:S01]  /*3c80*/  UMOV UR15, 0x40004040 ;  /* 0x40004040000f7882 */ /* 0x000fe20000000000 */
[----:B------:R-:W-:Y:S01]  /*3c90*/  UMOV UR13, 0x40004040 ;  /* 0x40004040000d7882 */ /* 0x000fe20000000000 */
[----:B------:R-:W-:Y:S01]  /*3ca0*/  UMOV UR9, 0x40004040 ;  /* 0x4000404000097882 */ /* 0x000fe20000000000 */
[----:B------:R2:W-:Y:S01]  /*3cb0*/  UTCHMMA.2CTA gdesc[UR14], gdesc[UR16], tmem[UR11], tmem[UR36], idesc[UR37], UPT ;  /* 0x00ff24100e0075ea */ /* 0x0005e2000ba0000b */
[----:B------:R2:W-:Y:S01]  /*3cc0*/  UTCHMMA.2CTA gdesc[UR8], gdesc[UR12], tmem[UR11], tmem[UR34], idesc[UR35], UPT ;  /* 0x00ff220c080075ea */ /* 0x0005e2000ba0000b */
[----:B------:R2:W-:Y:S01]  /*3cd0*/  UTCBAR.2CTA.MULTICAST [UR25], URZ, UR28 ;  /* 0x000000ff190073e9 */ /* 0x0005e2000820081c */
[----:B------:R-:W-:Y:S01]  /*3ce0*/  UMOV UR10, UR23 ;  /* 0x00000017000a7c82 */ /* 0x000fe20008000000 */
[----:B------:R-:W-:Y:S05]  /*3cf0*/  BRA.U UP0, `(.L_x_73) ;  /* 0xfffffffd00507547 */ /* 0x000fea000b83ffff */
.L_x_70:
[----:B--2---:R-:W-:Y:S01]  /*3d00*/  UIADD3 UR4, UPT, UPT, UR31, 0xb0, URZ ;  /* 0x000000b01f047890 */ /* 0x004fe2000fffe0ff */
[----:B------:R-:W-:-:S08]  /*3d10*/  UMOV UR22, UR27 ;  /* 0x0000001b00167c82 */ /* 0x000fd00008000000 */
[----:B------:R2:W-:Y:S01]  /*3d20*/  UTCBAR.2CTA.MULTICAST [UR4], URZ, UR42 ;  /* 0x000000ff040073e9 */ /* 0x0005e2000820082a */
[----:B------:R-:W-:Y:S02]  /*3d30*/  NOP ;  /* 0x0000000000007918 */ /* 0x000fe40000000000 */
.L_x_68:
[----:B--2---:R-:W-:Y:S01]  /*3d40*/  UIADD3 UR4, UPT, UPT, UR32, 0x1, URZ ;  /* 0x0000000120047890 */ /* 0x004fe2000fffe0ff */
[----:B------:R-:W-:-:S03]  /*3d50*/  ISETP.NE.AND P0, PT, R8, 0x2, PT ;  /* 0x000000020800780c */ /* 0x000fc60003f05270 */
[----:B------:R-:W-:Y:S01]  /*3d60*/  UISETP.NE.AND UP0, UPT, UR4, 0x4, UPT ;  /* 0x000000040400788c */ /* 0x000fe2000bf05270 */
[----:B-1----:R-:W-:Y:S02]  /*3d70*/  SEL R0, RZ, 0x1, P0 ;  /* 0x00000001ff007807 */ /* 0x002fe40000000000 */
[----:B------:R-:W-:Y:S01]  /*3d80*/  SEL R8, R8, RZ, P0 ;  /* 0x000000ff08087207 */ /* 0x000fe20000000000 */
[----:B------:R-:W-:Y:S01]  /*3d90*/  USEL UR5, URZ, 0x1, UP0 ;  /* 0x00000001ff057887 */ /* 0x000fe20008000000 */
[----:B------:R-:W-:Y:S01]  /*3da0*/  LOP3.LUT R3, R3, R0, RZ, 0x3c, !PT ;  /* 0x0000000003037212 */ /* 0x000fe200078e3cff */
[----:B------:R-:W-:-:S04]  /*3db0*/  USEL UR32, UR4, URZ, UP0 ;  /* 0x000000ff04207287 */ /* 0x000fc80008000000 */
[----:B------:R-:W-:Y:S01]  /*3dc0*/  LOP3.LUT R9, R9, UR5, RZ, 0x3c, !PT ;  /* 0x0000000509097c12 */ /* 0x000fe2000f8e3cff */
[----:B------:R-:W-:Y:S07]  /*3dd0*/  @P1 BRA `(.L_x_74) ;  /* 0xfffffff800881947 */ /* 0x000fee000383ffff */
[----:B------:R-:W1:Y:S01]  /*3de0*/  S2UR UR8, SR_CgaCtaId ;  /* 0x00000000000879c3 */ /* 0x000e620000008800 */
[----:B------:R-:W-:Y:S01]  /*3df0*/  ELECT P0, URZ, PT ;  /* 0x0000000000ff782f */ /* 0x000fe20003800000 */
[----:B------:R-:W-:Y:S01]  /*3e00*/  HFMA2 R0, -RZ, RZ, 0, 5.9604644775390625e-08 ;  /* 0x00000001ff007431 */ /* 0x000fe200000001ff */
[----:B------:R-:W-:-:S05]  /*3e10*/  UMOV UR4, 0x40 ;  /* 0x0000004000047882 */ /* 0x000fca0000000000 */
[----:B------:R-:W-:Y:S01]  /*3e20*/  UVIRTCOUNT.DEALLOC.SMPOOL 0x80 ;  /* 0x000000800000784c */ /* 0x000fe20000000000 */
[----:B------:R-:W-:Y:S02]  /*3e30*/  UISETP.NE.AND UP1, UPT, UR48, URZ, UPT ;  /* 0x000000ff3000728c */ /* 0x000fe4000bf25270 */
[----:B-1----:R-:W-:-:S09]  /*3e40*/  ULEA UR8, UR8, UR4, 0x18 ;  /* 0x0000000408087291 */ /* 0x002fd2000f8ec0ff */
[----:B------:R1:W-:Y:S01]  /*3e50*/  @P0 STS.U8 [UR8+0x1c], R0 ;  /* 0x00001c00ff000988 */ /* 0x0003e20008000008 */
[----:B------:R-:W-:Y:S05]  /*3e60*/  BRA.U UP1, `(.L_x_75) ;  /* 0x0000000101a07547 */ /* 0x000fea000b800000 */
[----:B------:R-:W-:Y:S01]  /*3e70*/  UIADD3 UR7, UPT, UPT, UR26, 0xd0, URZ ;  /* 0x000000d01a077890 */ /* 0x000fe2000fffe0ff */
[----:B------:R-:W-:-:S03]  /*3e80*/  SHF.L.U32 R2, R9, 0x1f, RZ ;  /* 0x0000001f09027819 */ /* 0x000fc600000006ff */
[----:B------:R-:W-:-:S09]  /*3e90*/  ULEA UR4, UR32, UR7, 0x3 ;  /* 0x0000000720047291 */ /* 0x000fd2000f8e18ff */
[----:B------:R-:W2:Y:S02]  /*3ea0*/  SYNCS.PHASECHK.TRANS64.TRYWAIT P0, [UR4], R2 ;  /* 0x00000002ff0075a7 */ /* 0x000ea40008001104 */
[----:B--2---:R-:W-:Y:S05]  /*3eb0*/  @!P0 BRA `(.L_x_76) ;  /* 0x0000005400548947 */ /* 0x004fea0003800000 */
.L_x_172:
        /* <DEDUP_REMOVED lines=9> */
.L_x_174:
        /* <DEDUP_REMOVED lines=9> */
.L_x_176:
[----:B------:R-:W-:-:S04]  /*3fe0*/  UIADD3 UR4, UPT, UPT, UR4, 0x1, URZ ;  /* 0x0000000104047890 */ /* 0x000fc8000fffe0ff */
[----:B------:R-:W-:-:S04]  /*3ff0*/  UISETP.NE.AND UP0, UPT, UR4, 0x4, UPT ;  /* 0x000000040400788c */ /* 0x000fc8000bf05270 */
[----:B------:R-:W-:Y:S02]  /*4000*/  USEL UR5, URZ, 0x1, UP0 ;  /* 0x00000001ff057887 */ /* 0x000fe40008000000 */
[----:B------:R-:W-:-:S04]  /*4010*/  USEL UR4, UR4, URZ, UP0 ;  /* 0x000000ff04047287 */ /* 0x000fc80008000000 */
[----:B------:R-:W-:Y:S01]  /*4020*/  ULEA UR4, UR4, UR7, 0x3 ;  /* 0x0000000704047291 */ /* 0x000fe2000f8e18ff */
[----:B------:R-:W-:-:S04]  /*4030*/  LOP3.LUT R2, R2, UR5, RZ, 0x3c, !PT ;  /* 0x0000000502027c12 */ /* 0x000fc8000f8e3cff */
[----:B------:R-:W-:Y:S01]  /*4040*/  SHF.L.U32 R2, R2, 0x1f, RZ ;  /* 0x0000001f02027819 */ /* 0x000fe200000006ff */
[----:B-1----:R-:W-:-:S04]  /*4050*/  IMAD.U32 R0, RZ, RZ, UR4 ;  /* 0x00000004ff007e24 */ /* 0x002fc8000f8e00ff */
[----:B------:R1:W2:Y:S03]  /*4060*/  SYNCS.PHASECHK.TRANS64.TRYWAIT P0, [R0+URZ], R2 ;  /* 0x00000002000075a7 */ /* 0x0002a600080011ff */
[----:B--2---:R-:W-:Y:S05]  /*4070*/  @!P0 NANOSLEEP.SYNCS 0x989680 ;  /* 0x009896800000895d */ /* 0x004fea0003900000 */
[----:B------:R-:W2:Y:S02]  /*4080*/  @!P0 SYNCS.PHASECHK.TRANS64 P0, [R0+URZ], R2 ;  /* 0x00000002000085a7 */ /* 0x000ea400080010ff */
[----:B--2---:R-:W-:Y:S05]  /*4090*/  @P0 BRA `(.L_x_79) ;  /* 0x0000000000200947 */ /* 0x004fea0003800000 */
.L_x_80:
[----:B--2---:R2:W4:Y:S02]  /*40a0*/  SYNCS.PHASECHK.TRANS64.TRYWAIT P0, [R0+URZ], R2 ;  /* 0x00000002000075a7 */ /* 0x00452400080011ff */
[----:B----4-:R-:W-:Y:S05]  /*40b0*/  @!P0 NANOSLEEP.SYNCS 0x989680 ;  /* 0x009896800000895d */ /* 0x010fea0003900000 */
[----:B------:R-:W4:Y:S02]  /*40c0*/  @!P0 SYNCS.PHASECHK.TRANS64 P0, [R0+URZ], R2 ;  /* 0x00000002000085a7 */ /* 0x000f2400080010ff */
[----:B----4-:R-:W-:Y:S05]  /*40d0*/  @!P0 BRA `(.L_x_80) ;  /* 0xfffffffc00f08947 */ /* 0x010fea000383ffff */
[----:B------:R-:W-:Y:S05]  /*40e0*/  BRA `(.L_x_79) ;  /* 0x00000000000c7947 */ /* 0x000fea0003800000 */
.L_x_75:
[----:B------:R-:W-:-:S04]  /*40f0*/  UIADD3 UR4, UPT, UPT, UR26, 0x110, URZ ;  /* 0x000001101a047890 */ /* 0x000fc8000fffe0ff */
[----:B------:R-:W-:-:S09]  /*4100*/  UPRMT UR4, UR49, 0x654, UR4 ;  /* 0x0000065431047896 */ /* 0x000fd20008000004 */
[----:B------:R-:W-:Y:S03]  /*4110*/  SYNCS.ARRIVE.TRANS64.RED.A1T0 RZ, [UR4], RZ ;  /* 0x000000ffffff79a7 */ /* 0x000fe60008100404 */
.L_x_79:
[----:B-12---:R-:W-:Y:S01]  /*4120*/  SHF.L.U32 R2, RZ, 0x1f, RZ ;  /* 0x0000001fff027819 */ /* 0x006fe200000006ff */
[----:B------:R-:W-:Y:S01]  /*4130*/  UIADD3 UR4, UPT, UPT, UR26, 0x110, URZ ;  /* 0x000001101a047890 */ /* 0x000fe2000fffe0ff */
[----:B------:R-:W-:Y:S02]  /*4140*/  PLOP3.LUT P0, PT, PT, PT, UP1, 0x80, 0x8 ;  /* 0x000000000008781c */ /* 0x000fe40003f0f018 */
[----:B------:R-:W1:Y:S02]  /*4150*/  SYNCS.PHASECHK.TRANS64.TRYWAIT P1, [UR26+0x110], R2 ;  /* 0x00011002ff0075a7 */ /* 0x000e64000802111a */
[----:B-1----:R-:W-:Y:S09]  /*4160*/  @!P1 BRA `(.L_x_81) ;  /* 0x0000005000f09947 */ /* 0x002ff20003800000 */
.L_x_178:
[----:B------:R-:W-:Y:S01]  /*4170*/  @!UP1 UPRMT UR4, UR49, 0x654, UR4 ;  /* 0x0000065431049896 */ /* 0x000fe20008000004 */
[----:B------:R-:W-:Y:S01]  /*4180*/  UMOV UR5, 0xffff ;  /* 0x0000ffff00057882 */ /* 0x000fe20000000000 */
[----:B------:R-:W-:-:S07]  /*4190*/  UMOV UR6, 0x1 ;  /* 0x0000000100067882 */ /* 0x000fce0000000000 */
[----:B------:R-:W-:Y:S01]  /*41a0*/  @!P0 SYNCS.ARRIVE.TRANS64.RED.A1T0 RZ, [UR4], RZ ;  /* 0x000000ffffff89a7 */ /* 0x000fe20008100404 */
[----:B------:R-:W-:Y:S01]  /*41b0*/  NOP ;  /* 0x0000000000007918 */ /* 0x000fe20000000000 */
[----:B-1----:R-:W1:Y:S01]  /*41c0*/  LDS R0, [UR8+0x14] ;  /* 0x00001408ff007984 */ /* 0x002e620008000800 */
[----:B------:R-:W-:-:S04]  /*41d0*/  ULOP3.LUT UR4, UR44, 0xffff, URZ, 0xc0, !UPT ;  /* 0x0000ffff2c047892 */ /* 0x000fc8000f8ec0ff */
[----:B------:R-:W-:-:S04]  /*41e0*/  USHF.R.U32.HI UR4, URZ, 0x5, UR4 ;  /* 0x00000005ff047899 */ /* 0x000fc80008011604 */
[----:B------:R-:W-:Y:S02]  /*41f0*/  USHF.L.U32 UR5, UR5, UR4, URZ ;  /* 0x0000000405057299 */ /* 0x000fe400080006ff */
[----:B------:R-:W-:-:S04]  /*4200*/  USHF.L.U32 UR4, UR6, UR4, URZ ;  /* 0x0000000406047299 */ /* 0x000fc800080006ff */
[----:B-1----:R-:W-:-:S04]  /*4210*/  LOP3.LUT R0, R0, UR5, RZ, 0xc0, !PT ;  /* 0x0000000500007c12 */ /* 0x002fc8000f8ec0ff */
[----:B------:R-:W-:-:S13]  /*4220*/  ISETP.NE.AND P0, PT, R0, UR5, PT ;  /* 0x0000000500007c0c */ /* 0x000fda000bf05270 */
[----:B------:R-:W-:Y:S05]  /*4230*/  @P0 BRA `(.L_x_82) ;  /* 0x0000000000580947 */ /* 0x000fea0003800000 */
[----:B------:R-:W1:Y:S02]  /*4240*/  LDS R0, [UR8+0x18] ;  /* 0x00001808ff007984 */ /* 0x000e640008000800 */
[----:B-1----:R-:W-:-:S04]  /*4250*/  LOP3.LUT R0, R0, UR4, RZ, 0xc0, !PT ;  /* 0x0000000400007c12 */ /* 0x002fc8000f8ec0ff */
[----:B------:R-:W-:-:S13]  /*4260*/  ISETP.NE.AND P0, PT, R0, UR4, PT ;  /* 0x0000000400007c0c */ /* 0x000fda000bf05270 */
[----:B------:R-:W-:Y:S05]  /*4270*/  @P0 BRA `(.L_x_83) ;  /* 0x00000000003c0947 */ /* 0x000fea0003800000 */
[----:B------:R-:W1:Y:S01]  /*4280*/  S2R R2, SR_LANEID ;  /* 0x0000000000027919 */ /* 0x000e620000000000 */
[----:B------:R-:W-:-:S06]  /*4290*/  ULOP3.LUT UR5, URZ, UR5, URZ, 0x33, !UPT ;  /* 0x00000005ff057292 */ /* 0x000fcc000f8e33ff */
[----:B------:R-:W-:-:S04]  /*42a0*/  IMAD.U32 R0, RZ, RZ, UR5 ;  /* 0x00000005ff007e24 */ /* 0x000fc8000f8e00ff */
[----:B------:R2:W4:Y:S02]  /*42b0*/  REDUX UR7, R0 ;  /* 0x00000000000773c4 */ /* 0x0005240000000000 */
[----:B------:R1:W-:Y:S01]  /*42c0*/  UTCATOMSWS.AND URZ, UR5 ;  /* 0x0000000500ff79e3 */ /* 0x0003e20008000000 */
[----:B--2---:R-:W-:Y:S01]  /*42d0*/  LOP3.LUT R0, RZ, UR4, RZ, 0x33, !PT ;  /* 0x00000004ff007c12 */ /* 0x004fe2000f8e33ff */
[----:B------:R-:W-:Y:S02]  /*42e0*/  VOTEU.ANY UR4, UPT, PT ;  /* 0x0000000000047886 */ /* 0x000fe400038e0100 */
[----:B------:R-:W-:Y:S02]  /*42f0*/  UFLO.U32 UR4, UR4 ;  /* 0x00000004000472bd */ /* 0x000fe400080e0000 */
[----:B------:R-:W2:Y:S04]  /*4300*/  REDUX UR6, R0 ;  /* 0x00000000000673c4 */ /* 0x000ea80000000000 */
[----:B-1----:R-:W-:-:S02]  /*4310*/  ISETP.EQ.U32.AND P0, PT, R2, UR4, PT ;  /* 0x0000000402007c0c */ /* 0x002fc4000bf02070 */
[----:B----4-:R-:W-:-:S11]  /*4320*/  MOV R2, UR7 ;  /* 0x0000000700027c02 */ /* 0x010fd60008000f00 */
[----:B------:R1:W-:Y:S01]  /*4330*/  @P0 ATOMS.AND RZ, [UR8+0x14], R2 ;  /* 0x00001402ffff098c */ /* 0x0003e2000a800008 */
[----:B--2---:R-:W-:-:S05]  /*4340*/  IMAD.U32 R0, RZ, RZ, UR6 ;  /* 0x00000006ff007e24 */ /* 0x004fca000f8e00ff */
[----:B------:R1:W-:Y:S01]  /*4350*/  @P0 ATOMS.AND RZ, [UR8+0x18], R0 ;  /* 0x00001800ffff098c */ /* 0x0003e2000a800008 */
[----:B------:R-:W-:Y:S05]  /*4360*/  BRA `(.L_x_84) ;  /* 0x0000000000147947 */ /* 0x000fea0003800000 */
.L_x_83:
[----:B------:R-:W-:Y:S02]  /*4370*/  MOV R2, 0x4390 ;  /* 0x0000439000027802 */ /* 0x000fe40000000f00 */
[----:B---3-5:R-:W-:Y:S05]  /*4380*/  CALL.REL.NOINC `($__internal_0_$__cuda_sm10x_tcgen05_guardrail_trap_col_being_dealloced_not_returned_by_alloc) ;  /* 0x0000005400d07944 */ /* 0x028fea0003c00000 */
[----:B------:R-:W-:Y:S05]  /*4390*/  BRA `(.L_x_84) ;  /* 0x0000000000087947 */ /* 0x000fea0003800000 */
.L_x_82:
[----:B------:R-:W-:Y:S02]  /*43a0*/  MOV R2, 0x43c0 ;  /* 0x000043c000027802 */ /* 0x000fe40000000f00 */
[----:B---3-5:R-:W-:Y:S05]  /*43b0*/  CALL.REL.NOINC `($__internal_2_$__cuda_sm10x_tcgen05_guardrail_trap_unallocated_columns_being_dealloced) ;  /* 0x0000005400dc7944 */ /* 0x028fea0003c00000 */
.L_x_84:
[----:B------:R-:W-:Y:S01]  /*43c0*/  NOP ;  /* 0x0000000000007918 */ /* 0x000fe20000000000 */
[----:B------:R-:W-:Y:S05]  /*43d0*/  EXIT ;  /* 0x000000000000794d */ /* 0x000fea0003800000 */
.L_x_55:
[----:B------:R-:W-:-:S09]  /*43e0*/  UISETP.NE.OR UP0, UPT, UR25, 0x3, !UP3 ;  /* 0x000000031900788c */ /* 0x000fd2000df05670 */
[----:B------:R-:W-:Y:S05]  /*43f0*/  BRA.U UP0, `(.L_x_85) ;  /* 0x0000001100b87547 */ /* 0x000fea000b800000 */
[----:B------:R-:W1:Y:S01]  /*4400*/  LDCU UR31, c[0x0][0x370] ;  /* 0x00006e00ff1f77ac */ /* 0x000e620008000800 */
[----:B------:R-:W2:Y:S01]  /*4410*/  LDC.64 R16, c[0x0][0x348] ;  /* 0x0000d200ff107b82 */ /* 0x000ea20000000a00 */
[----:B------:R-:W-:Y:S02]  /*4420*/  HFMA2 R13, -RZ, RZ, 0, 0 ;  /* 0x00000000ff0d7431 */ /* 0x000fe400000001ff */
[----:B------:R-:W-:Y:S01]  /*4430*/  IMAD.MOV.U32 R15, RZ, RZ, 0x1 ;  /* 0x00000001ff0f7424 */ /* 0x000fe200078e00ff */
[----:B------:R-:W1:Y:S01]  /*4440*/  LDCU.128 UR48, c[0x0][0xb10] ;  /* 0x00016200ff3077ac */ /* 0x000e620008000c00 */
[----:B------:R-:W-:Y:S01]  /*4450*/  IMAD.MOV.U32 R14, RZ, RZ, RZ ;  /* 0x000000ffff0e7224 */ /* 0x000fe200078e00ff */
[----:B------:R-:W-:Y:S01]  /*4460*/  MOV R7, 0x1000 ;  /* 0x0000100000077802 */ /* 0x000fe20000000f00 */
[----:B------:R-:W3:Y:S01]  /*4470*/  LDCU UR30, c[0x0][0x374] ;  /* 0x00006e80ff1e77ac */ /* 0x000ee20008000800 */
[----:B------:R-:W4:Y:S01]  /*4480*/  LDC.64 R2, c[0x0][0x888] ;  /* 0x00022200ff027b82 */ /* 0x000f220000000a00 */
[----:B------:R-:W3:Y:S01]  /*4490*/  LDCU UR15, c[0x0][0xb0c] ;  /* 0x00016180ff0f77ac */ /* 0x000ee20008000800 */
[----:B------:R-:W2:Y:S06]  /*44a0*/  LDCU UR52, c[0x0][0xb20] ;  /* 0x00016400ff3477ac */ /* 0x000eac0008000800 */
[----:B------:R-:W4:Y:S01]  /*44b0*/  LDC.64 R4, c[0x0][0x890] ;  /* 0x00022400ff047b82 */ /* 0x000f220000000a00 */
[----:B------:R-:W2:Y:S01]  /*44c0*/  LDCU UR4, c[0x0][0xb30] ;  /* 0x00016600ff0477ac */ /* 0x000ea20008000800 */
[----:B------:R-:W-:Y:S01]  /*44d0*/  UMOV UR21, 0x400 ;  /* 0x0000040000157882 */ /* 0x000fe20000000000 */
[----:B-1----:R-:W-:-:S02]  /*44e0*/  UIMAD.WIDE.U32 UR6, UR31, UR48, URZ ;  /* 0x000000301f0672a5 */ /* 0x002fc4000f8e00ff */
[----:B---3--:R-:W-:Y:S02]  /*44f0*/  UIMAD.WIDE.U32 UR8, UR30, UR51, URZ ;  /* 0x000000331e0872a5 */ /* 0x008fe4000f8e00ff */
[----:B------:R-:W-:Y:S02]  /*4500*/  ULEA UR21, UR47, UR21, 0x18 ;  /* 0x000000152f157291 */ /* 0x000fe4000f8ec0ff */
[----:B------:R-:W-:Y:S02]  /*4510*/  UPLOP3.LUT UP2, UPT, UPT, UPT, UPT, 0x40, 0x4 ;  /* 0x000000000004789c */ /* 0x000fe40003f4e870 */
[----:B------:R-:W-:Y:S01]  /*4520*/  UIADD3 UR37, UPT, UPT, UR21, 0x58, URZ ;  /* 0x0000005815257890 */ /* 0x000fe2000fffe0ff */
[----:B------:R-:W-:Y:S01]  /*4530*/  UMOV UR6, UR7 ;  /* 0x0000000700067c82 */ /* 0x000fe20008000000 */
[----:B------:R-:W-:Y:S01]  /*4540*/  UMOV UR38, UR9 ;  /* 0x0000000900267c82 */ /* 0x000fe20008000000 */
[----:B------:R-:W-:Y:S02]  /*4550*/  UISETP.GE.AND UP0, UPT, UR45, 0x1, UPT ;  /* 0x000000012d00788c */ /* 0x000fe4000bf06270 */
[----:B------:R-:W-:Y:S01]  /*4560*/  UISETP.NE.AND UP4, UPT, UR45, 0x1, UPT ;  /* 0x000000012d00788c */ /* 0x000fe2000bf85270 */
[----:B------:R-:W1:Y:S01]  /*4570*/  LDCU.64 UR22, c[0x0][0xb28] ;  /* 0x00016500ff1677ac */ /* 0x000e620008000a00 */
[----:B------:R-:W-:-:S02]  /*4580*/  UISETP.NE.AND UP6, UPT, UR15, 0x1, UPT ;  /* 0x000000010f00788c */ /* 0x000fc4000bfc5270 */
[----:B------:R-:W-:Y:S02]  /*4590*/  UISETP.NE.AND UP5, UPT, UR50, 0x1, UPT ;  /* 0x000000013200788c */ /* 0x000fe4000bfa5270 */
[----:B------:R-:W-:Y:S02]  /*45a0*/  UIADD3 UR41, UPT, UPT, UR21, 0x40, URZ ;  /* 0x0000004015297890 */ /* 0x000fe4000fffe0ff */
[----:B------:R-:W-:Y:S02]  /*45b0*/  UIADD3 UR33, UPT, UPT, UR21, 0x48, URZ ;  /* 0x0000004815217890 */ /* 0x000fe4000fffe0ff */
[----:B------:R-:W-:Y:S02]  /*45c0*/  UIADD3 UR25, UPT, UPT, UR21, 0x50, URZ ;  /* 0x0000005015197890 */ /* 0x000fe4000fffe0ff */
[----:B------:R-:W-:Y:S02]  /*45d0*/  UPRMT UR37, UR47, 0x654, UR37 ;  /* 0x000006542f257896 */ /* 0x000fe40008000025 */
[----:B------:R-:W-:-:S02]  /*45e0*/  USHF.R.U32.HI UR39, URZ, UR49, UR6 ;  /* 0x00000031ff277299 */ /* 0x000fc40008011606 */
[----:B--2---:R-:W-:Y:S02]  /*45f0*/  USHF.R.U32.HI UR38, URZ, UR52, UR38 ;  /* 0x00000034ff267299 */ /* 0x004fe40008011626 */
[----:B------:R-:W-:-:S11]  /*4600*/  UISETP.NE.AND UP3, UPT, UR4, 0x1, UPT ;  /* 0x000000010400788c */ /* 0x000fd6000bf65270 */
.L_x_96:
[C---:B------:R-:W-:Y:S02]  /*4610*/  LEA R12, R14.reuse, UR21, 0x3 ;  /* 0x000000150e0c7c11 */ /* 0x040fe4000f8e18ff */
[----:B------:R-:W-:Y:S02]  /*4620*/  SHF.L.U32 R0, R13, 0x1f, RZ ;  /* 0x0000001f0d007819 */ /* 0x000fe400000006ff */
[----:B------:R-:W-:Y:S02]  /*4630*/  LEA R8, R14, UR21, 0x4 ;  /* 0x000000150e087c11 */ /* 0x000fe4000f8e20ff */
[----:B--2---:R-:W2:Y:S02]  /*4640*/  SYNCS.PHASECHK.TRANS64.TRYWAIT P0, [R12+URZ+0x90], R0 ;  /* 0x000090000c0075a7 */ /* 0x004ea400080011ff */
[----:B--2---:R-:W-:Y:S05]  /*4650*/  @!P0 BRA `(.L_x_86) ;  /* 0x0000004c00cc8947 */ /* 0x004fea0003800000 */
.L_x_179:
[----:B------:R-:W3:Y:S01]  /*4660*/  LDS.128 R8, [R8+0x120] ;  /* 0x0001200008087984 */ /* 0x000ee20000000c00 */
[----:B------:R-:W-:Y:S01]  /*4670*/  UISETP.GE.AND UP0, UPT, UR45, 0x1, UPT ;  /* 0x000000012d00788c */ /* 0x000fe2000bf06270 */
[----:B------:R-:W-:Y:S01]  /*4680*/  @!PT LDS RZ, [RZ] ;  /* 0x00000000fffff984 */ /* 0x000fe20000000800 */
[----:B------:R-:W-:Y:S01]  /*4690*/  @!PT LDS RZ, [RZ] ;  /* 0x00000000fffff984 */ /* 0x000fe20000000800 */
[----:B------:R-:W-:Y:S01]  /*46a0*/  @!PT LDS RZ, [RZ] ;  /* 0x00000000fffff984 */ /* 0x000fe20000000800 */
[----:B------:R-:W-:Y:S01]  /*46b0*/  @!PT LDS RZ, [RZ] ;  /* 0x00000000fffff984 */ /* 0x000fe20000000800 */
[----:B------:R1:W-:Y:S06]  /*46c0*/  MEMBAR.ALL.CTA ;  /* 0x0000000000007992 */ /* 0x0003ec0000008000 */
[----:B-1----:R-:W1:Y:S01]  /*46d0*/  FENCE.VIEW.ASYNC.S ;  /* 0x00000000000073c6 */ /* 0x002e620000000000 */
[----:B---3--:R-:W-:Y:S11]  /*46e0*/  LOP3.LUT P0, RZ, R10, 0x1, RZ, 0xc0, !PT ;  /* 0x000000010aff7812 */ /* 0x008ff6000780c0ff */
[----:B------:R-:W-:Y:S02]  /*46f0*/  @!UPT UIADD3 URZ, UPT, UPT, URZ, URZ, URZ ;  /* 0x000000fffffff290 */ /* 0x000fe4000fffe0ff */
[----:B-1----:R-:W-:Y:S01]  /*4700*/  VOTEU.ANY UP1, P0 ;  /* 0x0000000000ff7886 */ /* 0x002fe20000020100 */
[----:B------:R-:W-:Y:S11]  /*4710*/  PLOP3.LUT P0, PT, PT, PT, UP1, 0x80, 0x8 ;  /* 0x000000000008781c */ /* 0x000ff60003f0f018 */
[----:B------:R-:W-:Y:S02]  /*4720*/  @!UPT UIADD3 URZ, UPT, UPT, URZ, URZ, URZ ;  /* 0x000000fffffff290 */ /* 0x000fe4000fffe0ff */
[----:B--2---:R-:W-:Y:S02]  /*4730*/  @P0 SHF.R.U32.HI R0, RZ, 0x10, R9 ;  /* 0x00000010ff000819 */ /* 0x004fe40000011609 */
[----:B------:R-:W-:Y:S02]  /*4740*/  @P0 MOV R6, R8 ;  /* 0x0000000800060202 */ /* 0x000fe40000000f00 */
[----:B------:R-:W-:Y:S01]  /*4750*/  @P0 R2UR UR4, R0 ;  /* 0x00000000000402ca */ /* 0x000fe200000e0000 */
[----:B------:R-:W-:Y:S01]  /*4760*/  VIADD R0, R12, 0xa0 ;  /* 0x000000a00c007836 */ /* 0x000fe20000000000 */
[----:B------:R-:W-:Y:S02]  /*4770*/  @P0 LOP3.LUT R8, R9, 0xffff, RZ, 0xc0, !PT ;  /* 0x0000ffff09080812 */ /* 0x000fe400078ec0ff */
[----:B------:R-:W-:Y:S02]  /*4780*/  @P0 R2UR UR6, R6 ;  /* 0x00000000060602ca */ /* 0x000fe400000e0000 */
[----:B------:R-:W-:Y:S02]  /*4790*/  PRMT R0, RZ, 0x654, R0 ;  /* 0x00000654ff007816 */ /* 0x000fe40000000000 */
[----:B------:R-:W-:Y:S02]  /*47a0*/  @P0 R2UR UR5, R8 ;  /* 0x00000000080502ca */ /* 0x000fe400000e0000 */
[----:B------:R1:W-:Y:S03]  /*47b0*/  SYNCS.ARRIVE.TRANS64.RED.A1T0 RZ, [R0+URZ], RZ ;  /* 0x000000ff00ff79a7 */ /* 0x0003e600081004ff */
[----:B------:R-:W-:Y:S04]  /*47c0*/  @UP1 UMOV UR29, UR4 ;  /* 0x00000004001d1c82 */ /* 0x000fe80008000000 */
[----:B------:R-:W-:Y:S04]  /*47d0*/  @UP1 UMOV UR14, UR6 ;  /* 0x00000006000e1c82 */ /* 0x000fe80008000000 */
[----:B------:R-:W-:Y:S01]  /*47e0*/  @UP1 UMOV UR13, UR5 ;  /* 0x00000005000d1c82 */ /* 0x000fe20008000000 */
[----:B------:R-:W-:Y:S05]  /*47f0*/  BRA.U !UP0, `(.L_x_87) ;  /* 0x0000000108a47547 */ /* 0x000fea000b800000 */
[----:B------:R-:W-:Y:S02]  /*4800*/  UIMAD.WIDE.U32 UR16, UR13, UR51, URZ ;  /* 0x000000330d1072a5 */ /* 0x000fe4000f8e00ff */
[----:B------:R-:W-:Y:S02]  /*4810*/  UIMAD.WIDE.U32 UR18, UR14, UR48, URZ ;  /* 0x000000300e1272a5 */ /* 0x000fe4000f8e00ff */
[----:B------:R-:W-:Y:S02]  /*4820*/  USEL UR4, UR30, UR38, !UP5 ;  /* 0x000000261e047287 */ /* 0x000fe4000e800000 */
[----:B------:R-:W-:Y:S02]  /*4830*/  USEL UR7, UR31, UR39, !UP6 ;  /* 0x000000271f077287 */ /* 0x000fe4000f000000 */
[----:B------:R-:W-:Y:S02]  /*4840*/  UIMAD.WIDE.U32 UR8, UR4, UR22, URZ ;  /* 0x00000016040872a5 */ /* 0x000fe4000f8e00ff */
[----:B------:R-:W-:Y:S01]  /*4850*/  UIMAD.WIDE.U32 UR10, UR7, UR22, URZ ;  /* 0x00000016070a72a5 */ /* 0x000fe2000f8e00ff */
[----:B------:R-:W-:Y:S02]  /*4860*/  UMOV UR5, UR17 ;  /* 0x0000001100057c82 */ /* 0x000fe40008000000 */
[----:B------:R-:W-:Y:S03]  /*4870*/  USHF.R.U32.HI UR6, URZ, UR52, UR5 ;  /* 0x00000034ff067299 */ /* 0x000fe60008011605 */
[----:B------:R-:W-:Y:S01]  /*4880*/  UMOV UR5, UR19 ;  /* 0x0000001300057c82 */ /* 0x000fe20008000000 */
[----:B------:R-:W-:Y:S02]  /*4890*/  USEL UR6, UR13, UR6, !UP5 ;  /* 0x000000060d067287 */ /* 0x000fe4000e800000 */
[----:B------:R-:W-:Y:S03]  /*48a0*/  USHF.R.U32.HI UR12, URZ, UR49, UR5 ;  /* 0x00000031ff0c7299 */ /* 0x000fe60008011605 */
[----:B------:R-:W-:Y:S02]  /*48b0*/  UMOV UR5, UR9 ;  /* 0x0000000900057c82 */ /* 0x000fe40008000000 */
[----:B------:R-:W-:Y:S03]  /*48c0*/  @UP4 USHF.R.U32.HI UR4, URZ, UR23, UR5 ;  /* 0x00000017ff044299 */ /* 0x000fe60008011605 */
[----:B------:R-:W-:Y:S01]  /*48d0*/  UMOV UR5, UR11 ;  /* 0x0000000b00057c82 */ /* 0x000fe20008000000 */
[----:B------:R-:W-:Y:S02]  /*48e0*/  UIMAD UR4, UR45, UR4, URZ ;  /* 0x000000042d0472a4 */ /* 0x000fe4000f8e02ff */
[----:B------:R-:W-:Y:S02]  /*48f0*/  @UP4 USHF.R.U32.HI UR7, URZ, UR23, UR5 ;  /* 0x00000017ff074299 */ /* 0x000fe40008011605 */
[----:B------:R-:W-:Y:S02]  /*4900*/  UIMAD.WIDE.U32 UR10, UR6, UR22, URZ ;  /* 0x00000016060a72a5 */ /* 0x000fe4000f8e00ff */
[----:B------:R-:W-:Y:S02]  /*4910*/  USEL UR5, UR14, UR12, !UP6 ;  /* 0x0000000c0e057287 */ /* 0x000fe4000f000000 */
[----:B------:R-:W-:Y:S02]  /*4920*/  UIMAD UR8, UR45, UR7, URZ ;  /* 0x000000072d0872a4 */ /* 0x000fe4000f8e02ff */
[----:B------:R-:W-:Y:S03]  /*4930*/  UISETP.GE.AND UP0, UPT, UR6, UR4, UPT ;  /* 0x000000040600728c */ /* 0x000fe6000bf06270 */
[----:B------:R-:W-:Y:S01]  /*4940*/  UMOV UR4, UR11 ;  /* 0x0000000b00047c82 */ /* 0x000fe20008000000 */
[----:B------:R-:W-:Y:S02]  /*4950*/  UISETP.GE.OR UP0, UPT, UR5, UR8, UP0 ;  /* 0x000000080500728c */ /* 0x000fe40008706670 */
[----:B------:R-:W-:Y:S02]  /*4960*/  USHF.R.U32.HI UR4, URZ, UR23, UR4 ;  /* 0x00000017ff047299 */ /* 0x000fe40008011604 */
[----:B------:R-:W-:Y:S02]  /*4970*/  UIMAD.WIDE.U32 UR8, UR5, UR22, URZ ;  /* 0x00000016050872a5 */ /* 0x000fe4000f8e00ff */
[----:B------:R-:W-:Y:S04]  /*4980*/  USEL UR10, UR6, UR4, !UP4 ;  /* 0x00000004060a7287 */ /* 0x000fe8000e000000 */
[----:B------:R-:W-:Y:S01]  /*4990*/  UIADD3 UR11, UPT, UPT, -UR10, URZ, URZ ;  /* 0x000000ff0a0b7290 */ /* 0x000fe2000fffe1ff */
[----:B------:R-:W-:Y:S02]  /*49a0*/  @!UP0 UMOV UR4, UR9 ;  /* 0x0000000900048c82 */ /* 0x000fe40008000000 */
[----:B------:R-:W-:Y:S02]  /*49b0*/  @!UP0 USHF.R.U32.HI UR4, URZ, UR23, UR4 ;  /* 0x00000017ff048299 */ /* 0x000fe40008011604 */
[----:B------:R-:W-:Y:S02]  /*49c0*/  UIMAD UR8, UR45, UR11, UR6 ;  /* 0x0000000b2d0872a4 */ /* 0x000fe4000f8e0206 */
[----:B------:R-:W-:Y:S04]  /*49d0*/  @!UP0 USEL UR4, UR5, UR4, !UP4 ;  /* 0x0000000405048287 */ /* 0x000fe8000e000000 */
[----:B------:R-:W-:Y:S02]  /*49e0*/  @!UP0 UIMAD UR7, UR7, UR8, UR4 ;  /* 0x00000008070782a4 */ /* 0x000fe4000f8e0204 */
[----:B------:R-:W-:Y:S02]  /*49f0*/  @!UP0 UIADD3 UR9, UPT, UPT, UR10, -UR4, URZ ;  /* 0x800000040a098290 */ /* 0x000fe4000fffe0ff */
[----:B------:R-:W-:Y:S02]  /*4a00*/  UIADD3 UR8, UPT, UPT, -UR6, URZ, URZ ;  /* 0x000000ff06087290 */ /* 0x000fe4000fffe1ff */
[----:B------:R-:W-:Y:S02]  /*4a10*/  UIADD3 UR4, UPT, UPT, -UR5, URZ, URZ ;  /* 0x000000ff05047290 */ /* 0x000fe4000fffe1ff */
[----:B------:R-:W-:Y:S03]  /*4a20*/  @!UP0 UIMAD UR6, UR9, UR45, UR5 ;  /* 0x0000002d090682a4 */ /* 0x000fe6000f8e0205 */
[----:B------:R-:W-:Y:S01]  /*4a30*/  @!UP0 UMOV UR5, UR7 ;  /* 0x0000000700058c82 */ /* 0x000fe20008000000 */
[----:B------:R-:W-:Y:S02]  /*4a40*/  UIMAD UR7, UR15, UR4, UR14 ;  /* 0x000000040f0772a4 */ /* 0x000fe4000f8e020e */
[----:B------:R-:W-:Y:S02]  /*4a50*/  UIMAD UR4, UR50, UR8, UR13 ;  /* 0x00000008320472a4 */ /* 0x000fe4000f8e020d */
[----:B------:R-:W-:Y:S02]  /*4a60*/  UIMAD UR14, UR5, UR15, UR7 ;  /* 0x0000000f050e72a4 */ /* 0x000fe4000f8e0207 */
[----:B------:R-:W-:Y:S11]  /*4a70*/  UIMAD UR13, UR6, UR50, UR4 ;  /* 0x00000032060d72a4 */ /* 0x000ff6000f8e0204 */
[----:B------:R-:W-:Y:S01]  /*4a80*/  @!UPT UIADD3 URZ, UPT, UPT, URZ, URZ, URZ ;  /* 0x000000fffffff290 */ /* 0x000fe2000fffe0ff */
.L_x_87:
[----:B------:R-:W2:Y:S01]  /*4a90*/  @!UP3 LDCU.128 UR8, c[0x0][0xb10] ;  /* 0x00016200ff08b7ac */ /* 0x000ea20008000c00 */
[C---:B----4-:R-:W-:Y:S02]  /*4aa0*/  ISETP.NE.U32.AND P1, PT, R4.reuse, RZ, PT ;  /* 0x000000ff0400720c */ /* 0x050fe40003f25070 */
[----:B------:R-:W-:Y:S02]  /*4ab0*/  ISETP.NE.U32.AND P0, PT, R4, RZ, PT ;  /* 0x000000ff0400720c */ /* 0x000fe40003f05070 */
[C---:B------:R-:W-:Y:S02]  /*4ac0*/  ISETP.NE.AND.EX P1, PT, R5.reuse, RZ, PT, P1 ;  /* 0x000000ff0500720c */ /* 0x040fe40003f25310 */
[----:B------:R-:W-:Y:S01]  /*4ad0*/  ISETP.NE.AND.EX P0, PT, R5, RZ, PT, P0 ;  /* 0x000000ff0500720c */ /* 0x000fe20003f05300 */
[----:B------:R-:W3:Y:S01]  /*4ae0*/  @!UP3 LDCU UR5, c[0x0][0xb0c] ;  /* 0x00016180ff05b7ac */ /* 0x000ee20008000800 */
[----:B------:R-:W-:Y:S01]  /*4af0*/  SHF.L.U32 R9, R15, 0x1f, RZ ;  /* 0x0000001f0f097819 */ /* 0x000fe200000006ff */
[----:B------:R-:W-:Y:S02]  /*4b00*/  USHF.L.U32 UR42, UR24, 0x7, URZ ;  /* 0x00000007182a7899 */ /* 0x000fe400080006ff */
[----:B------:R-:W-:Y:S02]  /*4b10*/  USHF.L.U32 UR43, UR20, 0x6, URZ ;  /* 0x00000006142b7899 */ /* 0x000fe400080006ff */
[----:B--2---:R-:W-:Y:S07]  /*4b20*/  UIMAD.WIDE.U32 UR6, UR14, UR8, URZ ;  /* 0x000000080e0672a5 */ /* 0x004fee000f8e00ff */
[----:B------:R-:W-:Y:S01]  /*4b30*/  @!UP3 UMOV UR4, UR7 ;  /* 0x000000070004bc82 */ /* 0x000fe20008000000 */
[----:B---3--:R-:W-:Y:S02]  /*4b40*/  @!UP3 UISETP.NE.AND UP0, UPT, UR5, 0x1, UPT ;  /* 0x000000010500b88c */ /* 0x008fe4000bf05270 */
[----:B------:R-:W-:Y:S02]  /*4b50*/  @!UP3 USHF.R.U32.HI UR4, URZ, UR9, UR4 ;  /* 0x00000009ff04b299 */ /* 0x000fe40008011604 */
[----:B------:R-:W-:Y:S02]  /*4b60*/  UIMAD.WIDE.U32 UR6, UR13, UR11, URZ ;  /* 0x0000000b0d0672a5 */ /* 0x000fe4000f8e00ff */
[----:B------:R-:W-:Y:S02]  /*4b70*/  @!UP3 USEL UR8, UR14, UR4, !UP0 ;  /* 0x000000040e08b287 */ /* 0x000fe4000c000000 */
[----:B------:R-:W-:Y:S03]  /*4b80*/  @!UP3 UISETP.NE.AND UP0, UPT, UR10, 0x1, UPT ;  /* 0x000000010a00b88c */ /* 0x000fe6000bf05270 */
[----:B------:R-:W-:Y:S02]  /*4b90*/  @!UP3 UMOV UR6, UR7 ;  /* 0x000000070006bc82 */ /* 0x000fe40008000000 */
[----:B------:R-:W2:Y:S02]  /*4ba0*/  @!UP3 LDCU UR4, c[0x0][0xb20] ;  /* 0x00016400ff04b7ac */ /* 0x000ea40008000800 */
[----:B--2---:R-:W-:Y:S04]  /*4bb0*/  @!UP3 USHF.R.U32.HI UR6, URZ, UR4, UR6 ;  /* 0x00000004ff06b299 */ /* 0x004fe80008011606 */
[----:B------:R-:W-:Y:S04]  /*4bc0*/  @!UP3 USEL UR6, UR13, UR6, !UP0 ;  /* 0x000000060d06b287 */ /* 0x000fe8000c000000 */
[----:B------:R-:W-:Y:S02]  /*4bd0*/  @!UP3 UIADD3 UR4, UPT, UPT, -UR8, UR6, URZ ;  /* 0x000000060804b290 */ /* 0x000fe4000fffe1ff */
[----:B------:R-:W-:Y:S02]  /*4be0*/  @!UP3 UIADD3 UR6, UPT, UPT, UR8, -UR6, URZ ;  /* 0x800000060806b290 */ /* 0x000fe4000fffe0ff */
[----:B------:R-:W-:Y:S02]  /*4bf0*/  @!UP3 UIMAD UR14, UR4, UR5, UR14 ;  /* 0x00000005040eb2a4 */ /* 0x000fe4000f8e020e */
[----:B------:R-:W-:Y:S01]  /*4c00*/  @!UP3 UIMAD UR13, UR6, UR10, UR13 ;  /* 0x0000000a060db2a4 */ /* 0x000fe2000f8e020d */
[----:B------:R-:W-:Y:S11]  /*4c10*/  BRA.U UP2, `(.L_x_88) ;  /* 0x0000000102107547 */ /* 0x000ff6000b800000 */
[----:B------:R-:W-:Y:S04]  /*4c20*/  MOV R6, UR46 ;  /* 0x0000002e00067c02 */ /* 0x000fe80008000f00 */
[----:B------:R-:W-:Y:S04]  /*4c30*/  SHF.L.U32 R6, R6, 0x1f, RZ ;  /* 0x0000001f06067819 */ /* 0x000fe800000006ff */
[----:B------:R-:W2:Y:S02]  /*4c40*/  SYNCS.PHASECHK.TRANS64.TRYWAIT P2, [UR21+0x88], R6 ;  /* 0x00008806ff0075a7 */ /* 0x000ea40008041115 */
[----:B--2---:R-:W-:Y:S05]  /*4c50*/  @!P2 BRA `(.L_x_89) ;  /* 0x000000480060a947 */ /* 0x004fea0003800000 */
.L_x_88:
[----:B------:R-:W-:Y:S05]  /*4c60*/  @!P1 BRA `(.L_x_90) ;  /* 0x0000000000309947 */ /* 0x000fea0003800000 */
[----:B------:R-:W-:Y:S01]  /*4c70*/  ISETP.NE.U32.AND P1, PT, R2, RZ, PT ;  /* 0x000000ff0200720c */ /* 0x000fe20003f25070 */
[----:B------:R-:W2:Y:S01]  /*4c80*/  LDCU.64 UR4, c[0x0][0x358] ;  /* 0x00006b00ff0477ac */ /* 0x000ea20008000a00 */
[----:B------:R-:W-:Y:S02]  /*4c90*/  IMAD.MOV.U32 R46, RZ, RZ, 0x1 ;  /* 0x00000001ff2e7424 */ /* 0x000fe400078e00ff */
[----:B------:R-:W-:Y:S11]  /*4ca0*/  ISETP.NE.AND.EX P1, PT, R3, RZ, PT, P1 ;  /* 0x000000ff0300720c */ /* 0x000ff60003f25310 */
[----:B------:R-:W-:Y:S02]  /*4cb0*/  @!UPT UIADD3 URZ, UPT, UPT, URZ, URZ, URZ ;  /* 0x000000fffffff290 */ /* 0x000fe4000fffe0ff */
[----:B------:R-:W3:Y:S01]  /*4cc0*/  @P1 LDC.64 R10, c[0x0][0x888] ;  /* 0x00022200ff0a1b82 */ /* 0x000ee20000000a00 */
[----:B-1----:R-:W-:Y:S04]  /*4cd0*/  @P1 IMAD R0, R4, UR36, RZ ;  /* 0x0000002404001c24 */ /* 0x002fe8000f8e02ff */
[----:B---3--:R-:W-:Y:S04]  /*4ce0*/  @P1 IMAD.WIDE R10, R0, 0x4, R10 ;  /* 0x00000004000a1825 */ /* 0x008fe800078e020a */
[----:B------:R-:W-:Y:S01]  /*4cf0*/  HFMA2 R0, -RZ, RZ, 0, 5.9604644775390625e-08 ;  /* 0x00000001ff007431 */ /* 0x000fe200000001ff */
[----:B--2--5:R2:W5:Y:S04]  /*4d00*/  @P1 LDG.E R27, desc[UR4][R10.64] ;  /* 0x000000040a1b1981 */ /* 0x024568000c1e1900 */
[----:B------:R-:W-:Y:S01]  /*4d10*/  @!P1 PRMT R46, R0, 0x7610, R46 ;  /* 0x00007610002e9816 */ /* 0x000fe2000000002e */
[----:B--2---:R-:W3:Y:S06]  /*4d20*/  @!P1 LDC R27, c[0x0][0x880] ;  /* 0x00022000ff1b9b82 */ /* 0x004eec0000000800 */
.L_x_90:
[----:B---3-5:R-:W-:Y:S01]  /*4d30*/  @!P0 FSETP.EQ.AND P1, PT, R27, RZ, PT ;  /* 0x000000ff1b00820b */ /* 0x028fe20003f22000 */
[----:B------:R-:W-:Y:S01]  /*4d40*/  @!UPT UIADD3 URZ, UPT, UPT, URZ, URZ, URZ ;  /* 0x000000fffffff290 */ /* 0x000fe2000fffe0ff */
[----:B------:R-:W-:Y:S11]  /*4d50*/  @!P0 BRA `(.L_x_91) ;  /* 0x0000000000188947 */ /* 0x000ff60003800000 */
[----:B------:R-:W-:Y:S02]  /*4d60*/  LOP3.LUT P0, RZ, R46, 0xff, RZ, 0xc0, !PT ;  /* 0x000000ff2eff7812 */ /* 0x000fe4000780c0ff */
[----:B------:R-:W-:Y:S04]  /*4d70*/  ISETP.NE.U32.AND P1, PT, R2, RZ, PT ;  /* 0x000000ff0200720c */ /* 0x000fe80003f25070 */
[----:B------:R-:W-:Y:S04]  /*4d80*/  ISETP.NE.AND.EX P1, PT, R3, RZ, PT, P1 ;  /* 0x000000ff0300720c */ /* 0x000fe80003f25310 */
[----:B------:R-:W-:Y:S03]  /*4d90*/  PLOP3.LUT P1, PT, P1, PT, PT, 0x8, 0x80 ;  /* 0x000000000080781c */ /* 0x000fe60000f2e170 */
[----:B------:R-:W-:Y:S11]  /*4da0*/  @P0 FSETP.EQ.AND P1, PT, R27, RZ, PT ;  /* 0x000000ff1b00020b */ /* 0x000ff60003f22000 */
[----:B------:R-:W-:Y:S02]  /*4db0*/  @!UPT UIADD3 URZ, UPT, UPT, URZ, URZ, URZ ;  /* 0x000000fffffff290 */ /* 0x000fe4000fffe0ff */
.L_x_91:
[----:B------:R-:W2:Y:S01]  /*4dc0*/  SYNCS.PHASECHK.TRANS64.TRYWAIT P2, [UR21+0x60], R9 ;  /* 0x00006009ff0075a7 */ /* 0x000ea20008041115 */
[----:B------:R-:W-:Y:S04]  /*4dd0*/  ELECT P0, URZ, PT ;  /* 0x0000000000ff782f */ /* 0x000fe80003800000 */
[----:B------:R-:W-:Y:S11]  /*4de0*/  PLOP3.LUT P1, PT, P1, P0, PT, 0xf2, 0x2f ;  /* 0x00000000002f781c */ /* 0x000ff60000f21e72 */
[----:B------:R-:W-:Y:S02]  /*4df0*/  @!UPT UIADD3 URZ, UPT, UPT, URZ, URZ, URZ ;  /* 0x000000fffffff290 */ /* 0x000fe4000fffe0ff */
[----:B------:R-:W-:Y:S05]  /*4e00*/  @!P1 IADD3 R8, P0, PT, R16, 0x580, RZ ;  /* 0x0000058010089810 */ /* 0x000fea0007f1e0ff */
[----:B-1----:R-:W-:Y:S01]  /*4e10*/  @!P1 IMAD.X R6, RZ, RZ, R17, P0 ;  /* 0x000000ffff069224 */ /* 0x002fe200000e0611 */
[----:B--2---:R-:W-:Y:S07]  /*4e20*/  @!P2 BRA `(.L_x_92) ;  /* 0x000000480004a947 */ /* 0x004fee0003800000 */
.L_x_182:
[----:B------:R-:W-:Y:S01]  /*4e30*/  @!P1 R2UR UR5, R8 ;  /* 0x00000000080592ca */ /* 0x000fe200000e0000 */
[----:B------:R-:W-:Y:S01]  /*4e40*/  VOTEU.ALL UP0, P1 ;  /* 0x0000000000ff7886 */ /* 0x000fe20000800000 */
[----:B------:R-:W-:Y:S01]  /*4e50*/  @!P1 R2UR UR4, R6 ;  /* 0x00000000060492ca */ /* 0x000fe200000e0000 */
[----:B------:R-:W-:Y:S01]  /*4e60*/  UMOV UR16, 0x0 ;  /* 0x0000000000107882 */ /* 0x000fe20000000000 */
[----:B------:R-:W-:Y:S01]  /*4e70*/  UMOV UR17, 0x10000000 ;  /* 0x1000000000117882 */ /* 0x000fe20000000000 */
[----:B------:R-:W-:Y:S01]  /*4e80*/  UMOV UR44, UR36 ;  /* 0x00000024002c7c82 */ /* 0x000fe20008000000 */
[----:B------:R-:W-:Y:S01]  /*4e90*/  @!UP0 UIADD3 UR40, UPT, UPT, UR21, 0x200, URZ ;  /* 0x0000020015288890 */ /* 0x000fe2000fffe0ff */
[----:B-1----:R-:W-:Y:S01]  /*4ea0*/  @!P1 IMAD.MOV.U32 R0, RZ, RZ, 0x1000 ;  /* 0x00001000ff009424 */ /* 0x002fe200078e00ff */
[----:B------:R-:W-:Y:S01]  /*4eb0*/  @!UP0 UIADD3 UR10, UPT, UPT, UR42, 0x40, URZ ;  /* 0x000000402a0a8890 */ /* 0x000fe2000fffe0ff */
[----:B------:R-:W-:Y:S01]  /*4ec0*/  @!P1 IADD3 R8, P0, PT, R16, 0x580, RZ ;  /* 0x0000058010089810 */ /* 0x000fe20007f1e0ff */
[----:B------:R-:W-:Y:S01]  /*4ed0*/  @!UP0 UIADD3 UR8, UPT, UPT, UR21, 0xa00, URZ ;  /* 0x00000a0015088890 */ /* 0x000fe2000fffe0ff */
[----:B------:R-:W-:Y:S02]  /*4ee0*/  VOTEU.ALL UP0, P1 ;  /* 0x0000000000ff7886 */ /* 0x000fe40000800000 */
[----:B------:R-:W-:Y:S01]  /*4ef0*/  IMAD.U32 R10, RZ, RZ, UR5 ;  /* 0x00000005ff0a7e24 */ /* 0x000fe2000f8e00ff */
[----:B------:R-:W-:Y:S01]  /*4f00*/  UMOV UR9, UR41 ;  /* 0x0000002900097c82 */ /* 0x000fe20008000000 */
[----:B------:R-:W-:Y:S01]  /*4f10*/  IMAD.U32 R11, RZ, RZ, UR4 ;  /* 0x00000004ff0b7e24 */ /* 0x000fe2000f8e00ff */
[----:B------:R-:W-:Y:S01]  /*4f20*/  UMOV UR11, UR43 ;  /* 0x0000002b000b7c82 */ /* 0x000fe20008000000 */
[----:B------:R-:W-:Y:S01]  /*4f30*/  UMOV UR12, UR36 ;  /* 0x00000024000c7c82 */ /* 0x000fe20008000000 */
[----:B------:R-:W-:Y:S01]  /*4f40*/  @!P1 R2UR UR4, R10 ;  /* 0x000000000a0492ca */ /* 0x000fe200000e0000 */
[----:B------:R-:W-:Y:S01]  /*4f50*/  UPRMT UR6, UR47, 0x654, UR41 ;  /* 0x000006542f067896 */ /* 0x000fe20008000029 */
[----:B------:R-:W-:Y:S01]  /*4f60*/  @!P1 R2UR UR5, R11 ;  /* 0x000000000b0592ca */ /* 0x000fe200000e0000 */
[----:B------:R-:W-:Y:S11]  /*4f70*/  @!P1 IMAD.X R6, RZ, RZ, R17, P0 ;  /* 0x000000ffff069224 */ /* 0x000ff600000e0611 */
[----:B------:R-:W-:Y:S01]  /*4f80*/  @!UPT UIADD3 URZ, UPT, UPT, URZ, URZ, URZ ;  /* 0x000000fffffff290 */ /* 0x000fe2000fffe0ff */
[----:B------:R1:W-:Y:S01]  /*4f90*/  @!UP0 UTMALDG.3D [UR40], [UR4], desc[UR16] ;  /* 0x00001028040085b4 */ /* 0x0003e20008011000 */
[----:B------:R-:W-:Y:S05]  /*4fa0*/  VOTEU.ALL UP0, P1 ;  /* 0x0000000000ff7886 */ /* 0x000fea0000800000 */
[----:B------:R1:W-:Y:S01]  /*4fb0*/  @!UP0 UTMALDG.3D [UR8], [UR4], desc[UR16] ;  /* 0x00001008040085b4 */ /* 0x0003e20008011000 */
[----:B------:R1:W-:Y:S01]  /*4fc0*/  @!P1 SYNCS.ARRIVE.TRANS64.RED.A0TR RZ, [UR21+0x40], R0 ;  /* 0x00004000ffff99a7 */ /* 0x0003e20008300415 */
[----:B------:R-:W-:Y:S01]  /*4fd0*/  SYNCS.ARRIVE.TRANS64.RED.A1T0 RZ, [UR6], RZ ;  /* 0x000000ffffff79a7 */ /* 0x000fe20008100406 */
[----:B------:R-:W2:Y:S02]  /*4fe0*/  SYNCS.PHASECHK.TRANS64.TRYWAIT P2, [UR21+0x68], R9 ;  /* 0x00006809ff0075a7 */ /* 0x000ea40008041115 */
[----:B-12---:R-:W-:Y:S05]  /*4ff0*/  @!P2 BRA `(.L_x_93) ;  /* 0x0000004400a8a947 */ /* 0x006fea0003800000 */
.L_x_184:
        /* <DEDUP_REMOVED lines=10> */
[----:B------:R-:W-:Y:S02]  /*50a0*/  @!UP0 UIADD3 UR10, UPT, UPT, UR42, 0x50, URZ ;  /* 0x000000502a0a8890 */ /* 0x000fe4000fffe0ff */
[----:B------:R-:W-:Y:S01]  /*50b0*/  @!UP0 UIADD3 UR8, UPT, UPT, UR21, 0x1a00, URZ ;  /* 0x00001a0015088890 */ /* 0x000fe2000fffe0ff */
[----:B------:R-:W-:Y:S01]  /*50c0*/  IMAD.U32 R10, RZ, RZ, UR5 ;  /* 0x00000005ff0a7e24 */ /* 0x000fe2000f8e00ff */
[----:B------:R-:W-:Y:S01]  /*50d0*/  VOTEU.ALL UP0, P1 ;  /* 0x0000000000ff7886 */ /* 0x000fe20000800000 */
[----:B------:R-:W-:Y:S01]  /*50e0*/  IMAD.U32 R11, RZ, RZ, UR4 ;  /* 0x00000004ff0b7e24 */ /* 0x000fe2000f8e00ff */
[----:B------:R-:W-:Y:S01]  /*50f0*/  UMOV UR9, UR33 ;  /* 0x0000002100097c82 */ /* 0x000fe20008000000 */
[----:B------:R-:W-:Y:S01]  /*5100*/  UMOV UR11, UR43 ;  /* 0x0000002b000b7c82 */ /* 0x000fe20008000000 */
[----:B------:R-:W-:Y:S01]  /*5110*/  @!P1 R2UR UR4, R10 ;  /* 0x000000000a0492ca */ /* 0x000fe200000e0000 */
[----:B------:R-:W-:Y:S01]  /*5120*/  UMOV UR12, UR36 ;  /* 0x00000024000c7c82 */ /* 0x000fe20008000000 */
[----:B------:R-:W-:Y:S01]  /*5130*/  @!P1 R2UR UR5, R11 ;  /* 0x000000000b0592ca */ /* 0x000fe200000e0000 */
[----:B------:R-:W-:Y:S01]  /*5140*/  UPRMT UR6, UR47, 0x654, UR33 ;  /* 0x000006542f067896 */ /* 0x000fe20008000021 */
[----:B------:R-:W-:Y:S11]  /*5150*/  @!P1 IMAD.X R6, RZ, RZ, R17, P0 ;  /* 0x000000ffff069224 */ /* 0x000ff600000e0611 */
[----:B------:R1:W-:Y:S01]  /*5160*/  @!UP0 UTMALDG.3D [UR32], [UR4], desc[UR16] ;  /* 0x00001020040085b4 */ /* 0x0003e20008011000 */
[----:B------:R-:W-:Y:S05]  /*5170*/  VOTEU.ALL UP0, P1 ;  /* 0x0000000000ff7886 */ /* 0x000fea0000800000 */
[----:B------:R1:W-:Y:S01]  /*5180*/  @!UP0 UTMALDG.3D [UR8], [UR4], desc[UR16] ;  /* 0x00001008040085b4 */ /* 0x0003e20008011000 */
[----:B------:R1:W-:Y:S01]  /*5190*/  @!P1 SYNCS.ARRIVE.TRANS64.RED.A0TR RZ, [UR21+0x48], R0 ;  /* 0x00004800ffff99a7 */ /* 0x0003e20008300415 */
[----:B------:R-:W-:Y:S01]  /*51a0*/  SYNCS.ARRIVE.TRANS64.RED.A1T0 RZ, [UR6], RZ ;  /* 0x000000ffffff79a7 */ /* 0x000fe20008100406 */
[----:B------:R-:W2:Y:S02]  /*51b0*/  SYNCS.PHASECHK.TRANS64.TRYWAIT P2, [UR21+0x70], R9 ;  /* 0x00007009ff0075a7 */ /* 0x000ea40008041115 */
[----:B-12---:R-:W-:Y:S05]  /*51c0*/  @!P2 BRA `(.L_x_94) ;  /* 0x00000044004ca947 */ /* 0x006fea0003800000 */
.L_x_186:
        /* <DEDUP_REMOVED lines=9> */
[----:B------:R-:W-:Y:S01]  /*5260*/  VIADD R14, R14, 0x1 ;  /* 0x000000010e0e7836 */ /* 0x000fe20000000000 */
        /* <DEDUP_REMOVED lines=10> */
[----:B------:R-:W-:Y:S01]  /*5310*/  UMOV UR12, UR36 ;  /* 0x00000024000c7c82 */ /* 0x000fe20008000000 */
[----:B------:R-:W-:Y:S11]  /*5320*/  UPRMT UR6, UR47, 0x654, UR25 ;  /* 0x000006542f067896 */ /* 0x000ff60008000019 */
[----:B------:R1:W-:Y:S01]  /*5330*/  @!UP0 UTMALDG.3D [UR24], [UR4], desc[UR16] ;  /* 0x00001018040085b4 */ /* 0x0003e20008011000 */
[----:B------:R-:W-:Y:S05]  /*5340*/  VOTEU.ALL UP0, P1 ;  /* 0x0000000000ff7886 */ /* 0x000fea0000800000 */
[----:B------:R1:W-:Y:S01]  /*5350*/  @!UP0 UTMALDG.3D [UR8], [UR4], desc[UR16] ;  /* 0x00001008040085b4 */ /* 0x0003e20008011000 */
[----:B------:R1:W-:Y:S01]  /*5360*/  @!P1 SYNCS.ARRIVE.TRANS64.RED.A0TR RZ, [UR21+0x50], R0 ;  /* 0x00005000ffff99a7 */ /* 0x0003e20008300415 */
[----:B------:R-:W-:Y:S01]  /*5370*/  SYNCS.ARRIVE.TRANS64.RED.A1T0 RZ, [UR6], RZ ;  /* 0x000000ffffff79a7 */ /* 0x000fe20008100406 */
[----:B------:R-:W2:Y:S02]  /*5380*/  SYNCS.PHASECHK.TRANS64.TRYWAIT P0, [UR21+0x78], R9 ;  /* 0x00007809ff0075a7 */ /* 0x000ea40008001115 */
[----:B-12---:R-:W-:Y:S05]  /*5390*/  @!P0 BRA `(.L_x_95) ;  /* 0x0000004000f08947 */ /* 0x006fea0003800000 */
.L_x_188:
[----:B------:R-:W-:Y:S01]  /*53a0*/  UIADD3 UR24, UPT, UPT, UR13, UR63, URZ ;  /* 0x0000003f0d187290 */ /* 0x000fe2000fffe0ff */
[----:B------:R-:W-:Y:S01]  /*53b0*/  @!P1 IADD3 R6, P0, PT, R16, 0x580, RZ ;  /* 0x0000058010069810 */ /* 0x000fe20007f1e0ff */
[----:B------:R-:W-:Y:S01]  /*53c0*/  UPLOP3.LUT UP2, UPT, UPT, UPT, UPT, 0x80, 0x8 ;  /* 0x000000000008789c */ /* 0x000fe20003f4f070 */
[----:B------:R-:W-:Y:S01]  /*53d0*/  R2UR UR26, R50 ;  /* 0x00000000321a72ca */ /* 0x000fe200000e0000 */
[----:B------:R-:W-:Y:S01]  /*53e0*/  VOTEU.ALL UP0, P1 ;  /* 0x0000000000ff7886 */ /* 0x000fe20000800000 */
[----:B------:R-:W-:Y:S01]  /*53f0*/  @!P1 R2UR UR5, R6 ;  /* 0x00000000060592ca */ /* 0x000fe200000e0000 */
[----:B-1----:R-:W-:Y:S01]  /*5400*/  @!P1 IMAD.X R0, RZ, RZ, R17, P0 ;  /* 0x000000ffff009224 */ /* 0x002fe200000e0611 */
[----:B------:R-:W-:Y:S01]  /*5410*/  UMOV UR6, 0x0 ;  /* 0x0000000000067882 */ /* 0x000fe20000000000 */
[----:B------:R-:W-:Y:S01]  /*5420*/  UMOV UR7, 0x10000000 ;  /* 0x1000000000077882 */ /* 0x000fe20000000000 */
[----:B------:R-:W-:Y:S01]  /*5430*/  @!UP0 UIADD3 UR18, UPT, UPT, UR42, 0x30, URZ ;  /* 0x000000302a128890 */ /* 0x000fe2000fffe0ff */
[----:B------:R-:W-:Y:S01]  /*5440*/  ISETP.NE.AND P0, PT, R14, 0x2, PT ;  /* 0x000000020e00780c */ /* 0x000fe20003f05270 */
[----:B------:R-:W-:Y:S01]  /*5450*/  @!UP0 UIADD3 UR16, UPT, UPT, UR21, 0x3200, URZ ;  /* 0x0000320015108890 */ /* 0x000fe2000fffe0ff */
[----:B------:R-:W-:Y:S01]  /*5460*/  @!P1 R2UR UR4, R0 ;  /* 0x00000000000492ca */ /* 0x000fe200000e0000 */
[----:B------:R-:W-:Y:S01]  /*5470*/  @!UP0 UIADD3 UR17, UPT, UPT, UR21, 0x58, URZ ;  /* 0x0000005815118890 */ /* 0x000fe2000fffe0ff */
[----:B------:R-:W-:Y:S01]  /*5480*/  SEL R0, RZ, 0x1, P0 ;  /* 0x00000001ff007807 */ /* 0x000fe20000000000 */
[----:B------:R-:W-:Y:S01]  /*5490*/  @!UP0 UIADD3 UR10, UPT, UPT, UR42, 0x70, URZ ;  /* 0x000000702a0a8890 */ /* 0x000fe2000fffe0ff */
[----:B------:R-:W-:Y:S01]  /*54a0*/  LOP3.LUT R15, R15, 0x1, RZ, 0x3c, !PT ;  /* 0x000000010f0f7812 */ /* 0x000fe200078e3cff */
[----:B------:R-:W-:Y:S01]  /*54b0*/  @!UP0 UIADD3 UR8, UPT, UPT, UR21, 0x3a00, URZ ;  /* 0x00003a0015088890 */ /* 0x000fe2000fffe0ff */
[----:B------:R-:W-:Y:S01]  /*54c0*/  IMAD.U32 R8, RZ, RZ, UR5 ;  /* 0x00000005ff087e24 */ /* 0x000fe2000f8e00ff */
[----:B------:R-:W-:Y:S01]  /*54d0*/  VOTEU.ALL UP0, P1 ;  /* 0x0000000000ff7886 */ /* 0x000fe20000800000 */
[----:B------:R-:W-:Y:S01]  /*54e0*/  UMOV UR19, UR43 ;  /* 0x0000002b00137c82 */ /* 0x000fe20008000000 */
[----:B------:R-:W-:Y:S01]  /*54f0*/  UMOV UR20, UR36 ;  /* 0x0000002400147c82 */ /* 0x000fe20008000000 */
[----:B------:R-:W-:Y:S01]  /*5500*/  UMOV UR11, UR43 ;  /* 0x0000002b000b7c82 */ /* 0x000fe20008000000 */
[----:B------:R-:W-:Y:S01]  /*5510*/  UMOV UR12, UR36 ;  /* 0x00000024000c7c82 */ /* 0x000fe20008000000 */
[----:B------:R-:W-:Y:S01]  /*5520*/  UMOV UR9, UR17 ;  /* 0x0000001100097c82 */ /* 0x000fe20008000000 */
[----:B------:R-:W-:Y:S01]  /*5530*/  IMAD.U32 R9, RZ, RZ, UR4 ;  /* 0x00000004ff097e24 */ /* 0x000fe2000f8e00ff */
[----:B------:R-:W-:Y:S01]  /*5540*/  @!P1 R2UR UR4, R8 ;  /* 0x00000000080492ca */ /* 0x000fe200000e0000 */
[----:B------:R-:W-:Y:S01]  /*5550*/  UMOV UR36, UR29 ;  /* 0x0000001d00247c82 */ /* 0x000fe20008000000 */
[----:B------:R-:W-:Y:S02]  /*5560*/  LOP3.LUT R13, R13, R0, RZ, 0x3c, !PT ;  /* 0x000000000d0d7212 */ /* 0x000fe400078e3cff */
[----:B------:R-:W-:Y:S02]  /*5570*/  @!P1 R2UR UR5, R9 ;  /* 0x00000000090592ca */ /* 0x000fe400000e0000 */
[----:B------:R-:W-:Y:S11]  /*5580*/  SEL R14, R14, RZ, P0 ;  /* 0x000000ff0e0e7207 */ /* 0x000ff60000000000 */
[----:B------:R1:W-:Y:S01]  /*5590*/  @!UP0 UTMALDG.3D [UR16], [UR4], desc[UR6] ;  /* 0x00000610040085b4 */ /* 0x0003e20008011000 */
[----:B------:R-:W-:Y:S05]  /*55a0*/  VOTEU.ALL UP0, P1 ;  /* 0x0000000000ff7886 */ /* 0x000fea0000800000 */
[----:B------:R2:W-:Y:S01]  /*55b0*/  @!UP0 UTMALDG.3D [UR8], [UR4], desc[UR6] ;  /* 0x00000608040085b4 */ /* 0x0005e20008011000 */
[----:B------:R2:W-:Y:S01]  /*55c0*/  @!P1 SYNCS.ARRIVE.TRANS64.RED.A0TR RZ, [UR21+0x58], R7 ;  /* 0x00005807ffff99a7 */ /* 0x0005e20008300415 */
[----:B------:R-:W-:Y:S01]  /*55d0*/  SYNCS.ARRIVE.TRANS64.RED.A1T0 RZ, [UR37], RZ ;  /* 0x000000ffffff79a7 */ /* 0x000fe20008100425 */
[----:B-1----:R-:W-:Y:S01]  /*55e0*/  UIADD3 UR20, UPT, UPT, UR14, UR26, URZ ;  /* 0x0000001a0e147290 */ /* 0x002fe2000fffe0ff */
[----:B------:R-:W-:Y:S11]  /*55f0*/  BRA.U UP1, `(.L_x_96) ;  /* 0xfffffff101047547 */ /* 0x000ff6000b83ffff */
[----:B------:R-:W-:-:S04]  /*5600*/  SHF.L.U32 R2, R15, 0x1f, RZ ;  /* 0x0000001f0f027819 */ /* 0x000fc800000006ff */
[----:B------:R-:W1:Y:S02]  /*5610*/  SYNCS.PHASECHK.TRANS64.TRYWAIT P0, [UR21+0x60], R2 ;  /* 0x00006002ff0075a7 */ /* 0x000e640008001115 */
[----:B-1----:R-:W-:Y:S05]  /*5620*/  @!P0 BRA `(.L_x_97) ;  /* 0x0000004000648947 */ /* 0x002fea0003800000 */
.L_x_190:
[----:B------:R-:W3:Y:S02]  /*5630*/  SYNCS.PHASECHK.TRANS64.TRYWAIT P0, [UR21+0x68], R2 ;  /* 0x00006802ff0075a7 */ /* 0x000ee40008001115 */
[----:B---3--:R-:W-:Y:S05]  /*5640*/  @!P0 BRA `(.L_x_98) ;  /* 0x0000004000748947 */ /* 0x008fea0003800000 */
.L_x_192:
[----:B------:R-:W3:Y:S02]  /*5650*/  SYNCS.PHASECHK.TRANS64.TRYWAIT P0, [UR21+0x70], R2 ;  /* 0x00007002ff0075a7 */ /* 0x000ee40008001115 */
[----:B---3--:R-:W-:Y:S05]  /*5660*/  @!P0 BRA `(.L_x_99) ;  /* 0x0000004000848947 */ /* 0x008fea0003800000 */
.L_x_194:
[----:B-1----:R-:W-:-:S07]  /*5670*/  MOV R0, UR21 ;  /* 0x0000001500007c02 */ /* 0x002fce0008000f00 */
.L_x_100:
[----:B-1----:R-:W-:-:S04]  /*5680*/  SHF.L.U32 R2, R15, 0x1f, RZ ;  /* 0x0000001f0f027819 */ /* 0x002fc800000006ff */
[----:B------:R1:W3:Y:S03]  /*5690*/  SYNCS.PHASECHK.TRANS64.TRYWAIT P0, [R0+URZ+0x78], R2 ;  /* 0x00007802000075a7 */ /* 0x0002e600080011ff */
[----:B---3--:R-:W-:Y:S05]  /*56a0*/  @!P0 NANOSLEEP.SYNCS 0x989680 ;  /* 0x009896800000895d */ /* 0x008fea0003900000 */
[----:B------:R-:W3:Y:S02]  /*56b0*/  @!P0 SYNCS.PHASECHK.TRANS64 P0, [R0+URZ+0x78], R2 ;  /* 0x00007802000085a7 */ /* 0x000ee400080010ff */
[----:B--23--:R-:W-:Y:S05]  /*56c0*/  @P0 EXIT ;  /* 0x000000000000094d */ /* 0x00cfea0003800000 */
[----:B------:R-:W-:Y:S05]  /*56d0*/  BRA `(.L_x_100) ;  /* 0xfffffffc00e87947 */ /* 0x000fea000383ffff */
.L_x_85:
[----:B------:R-:W-:-:S06]  /*56e0*/  UISETP.GE.AND UP0, UPT, UR25, 0x4, UPT ;  /* 0x000000041900788c */ /* 0x000fcc000bf06270 */
[----:B------:R-:W-:-:S13]  /*56f0*/  PLOP3.LUT P0, PT, PT, PT, UP0, 0x80, 0x8 ;  /* 0x000000000008781c */ /* 0x000fda0003f0f008 */
[----:B------:R-:W-:Y:S05]  /*5700*/  @!P0 EXIT ;  /* 0x000000000000894d */ /* 0x000fea0003800000 */
[----:B------:R-:W-:Y:S01]  /*5710*/  BAR.SYNC.DEFER_BLOCKING 0x6, 0xa0 ;  /* 0x0182800000007b1d */ /* 0x000fe20000010000 */
[C---:B------:R-:W-:Y:S01]  /*5720*/  IMAD.SHL.U32 R45, R60.reuse, 0x10, RZ ;  /* 0x000000103c2d7824 */ /* 0x040fe200078e00ff */
[C---:B------:R-:W-:Y:S01]  /*5730*/  SHF.L.U32 R3, R47.reuse, 0x15, RZ ;  /* 0x000000152f037819 */ /* 0x040fe200000006ff */
[C---:B------:R-:W-:Y:S02]  /*5740*/  IMAD.U32 R23, R60.reuse, 0x10000, RZ ;  /* 0x000100003c177824 */ /* 0x040fe400078e00ff */
[----:B------:R-:W-:Y:S02]  /*5750*/  HFMA2 R59, -RZ, RZ, 0, 5.9604644775390625e-08 ;  /* 0x00000001ff3b7431 */ /* 0x000fe400000001ff */
[----:B------:R-:W-:Y:S01]  /*5760*/  IMAD.SHL.U32 R2, R60, 0x2, RZ ;  /* 0x000000023c027824 */ /* 0x000fe200078e00ff */
[----:B------:R-:W-:Y:S01]  /*5770*/  UMOV UR43, 0x400 ;  /* 0x00000400002b7882 */ /* 0x000fe20000000000 */
[----:B------:R-:W1:Y:S01]  /*5780*/  LDCU.64 UR4, c[0x0][0x890] ;  /* 0x00011200ff0477ac */ /* 0x000e620008000a00 */
[----:B------:R-:W2:Y:S01]  /*5790*/  LDC.64 R42, c[0x0][0x8b0] ;  /* 0x00022c00ff2a7b82 */ /* 0x000ea20000000a00 */
[----:B------:R-:W-:Y:S01]  /*57a0*/  IMAD.SHL.U32 R6, R47, 0x200, RZ ;  /* 0x000002002f067824 */ /* 0x000fe200078e00ff */
[C---:B------:R-:W-:Y:S01]  /*57b0*/  LOP3.LUT R7, R45.reuse, 0x40, RZ, 0xc0, !PT ;  /* 0x000000402d077812 */ /* 0x040fe200078ec0ff */
[----:B------:R-:W-:Y:S01]  /*57c0*/  ULEA UR43, UR47, UR43, 0x18 ;  /* 0x0000002b2f2b7291 */ /* 0x000fe2000f8ec0ff */
[----:B------:R-:W-:Y:S01]  /*57d0*/  LOP3.LUT R44, R45, 0x5b0, RZ, 0xc0, !PT ;  /* 0x000005b02d2c7812 */ /* 0x000fe200078ec0ff */
[----:B------:R-:W-:Y:S01]  /*57e0*/  IMAD.MOV.U32 R22, RZ, RZ, RZ ;  /* 0x000000ffff167224 */ /* 0x000fe200078e00ff */
[----:B------:R-:W-:Y:S01]  /*57f0*/  LOP3.LUT R3, R3, 0x200000, RZ, 0xc0, !PT ;  /* 0x0020000003037812 */ /* 0x000fe200078ec0ff */
[----:B------:R-:W-:Y:S01]  /*5800*/  IMAD.MOV.U32 R58, RZ, RZ, RZ ;  /* 0x000000ffff3a7224 */ /* 0x000fe200078e00ff */
[----:B------:R-:W3:Y:S01]  /*5810*/  LDC.64 R40, c[0x0][0x8a8] ;  /* 0x00022a00ff287b82 */ /* 0x000ee20000000a00 */
[----:B------:R-:W-:Y:S01]  /*5820*/  LOP3.LUT R2, R7, 0x8, R2, 0xf8, !PT ;  /* 0x0000000807027812 */ /* 0x000fe200078ef802 */
[----:B------:R-:W-:Y:S01]  /*5830*/  IMAD.MOV.U32 R55, RZ, RZ, RZ ;  /* 0x000000ffff377224 */ /* 0x000fe200078e00ff */
[----:B------:R-:W-:Y:S01]  /*5840*/  LOP3.LUT R44, R44, 0x200, R6, 0xf8, !PT ;  /* 0x000002002c2c7812 */ /* 0x000fe200078ef806 */
[----:B------:R-:W4:Y:S01]  /*5850*/  LDCU UR60, c[0x0][0x370] ;  /* 0x00006e00ff3c77ac */ /* 0x000f220008000800 */
[----:B------:R-:W-:-:S02]  /*5860*/  LOP3.LUT R23, R3, 0x400000, R23, 0xf8, !PT ;  /* 0x0040000003177812 */ /* 0x000fc400078ef817 */
[----:B------:R-:W-:Y:S01]  /*5870*/  LOP3.LUT P0, RZ, R45, 0x40, RZ, 0xc0, !PT ;  /* 0x000000402dff7812 */ /* 0x000fe2000780c0ff */
[----:B------:R-:W4:Y:S01]  /*5880*/  LDS R0, [UR43+0x140] ;  /* 0x0001402bff007984 */ /* 0x000f220008000800 */
[----:B-1----:R-:W-:Y:S01]  /*5890*/  IMAD.U32 R49, RZ, RZ, UR4 ;  /* 0x00000004ff317e24 */ /* 0x002fe2000f8e00ff */
[----:B------:R-:W-:Y:S01]  /*58a0*/  UIADD3 UR4, UPT, UPT, UR43, 0x200, URZ ;  /* 0x000002002b047890 */ /* 0x000fe2000fffe0ff */
[----:B------:R-:W-:Y:S01]  /*58b0*/  LOP3.LUT R44, R44, R2, RZ, 0xfc, !PT ;  /* 0x000000022c2c7212 */ /* 0x000fe200078efcff */
[----:B------:R-:W-:Y:S01]  /*58c0*/  IMAD.U32 R48, RZ, RZ, UR5 ;  /* 0x00000005ff307e24 */ /* 0x000fe2000f8e00ff */
[----:B------:R-:W-:Y:S01]  /*58d0*/  P2R R2, PR, RZ, 0x1 ;  /* 0x00000001ff027803 */ /* 0x000fe20000000000 */
[----:B------:R-:W1:Y:S01]  /*58e0*/  LDCU UR42, c[0x0][0xb0c] ;  /* 0x00016180ff2a77ac */ /* 0x000e620008000800 */
[----:B------:R-:W-:Y:S01]  /*58f0*/  LOP3.LUT R60, R60, 0x60, RZ, 0xc0, !PT ;  /* 0x000000603c3c7812 */ /* 0x000fe200078ec0ff */
[----:B------:R-:W-:Y:S01]  /*5900*/  IMAD.U32 R52, RZ, RZ, UR4 ;  /* 0x00000004ff347e24 */ /* 0x000fe2000f8e00ff */
[----:B------:R-:W-:Y:S01]  /*5910*/  MOV R57, RZ ;  /* 0x000000ff00397202 */ /* 0x000fe20000000f00 */
[----:B------:R-:W1:Y:S01]  /*5920*/  LDCU UR39, c[0x0][0xb30] ;  /* 0x00016600ff2777ac */ /* 0x000e620008000800 */
[----:B------:R-:W1:Y:S01]  /*5930*/  LDCU.64 UR54, c[0x0][0x888] ;  /* 0x00011100ff3677ac */ /* 0x000e620008000a00 */
[----:B------:R-:W1:Y:S01]  /*5940*/  LDCU.64 UR40, c[0x0][0xb28] ;  /* 0x00016500ff2877ac */ /* 0x000e620008000a00 */
[----:B------:R-:W1:Y:S01]  /*5950*/  LDCU.128 UR56, c[0x0][0xb10] ;  /* 0x00016200ff3877ac */ /* 0x000e620008000c00 */
[----:B------:R-:W1:Y:S01]  /*5960*/  LDCU UR53, c[0x0][0x374] ;  /* 0x00006e80ff3577ac */ /* 0x000e620008000800 */
[----:B------:R-:W-:Y:S01]  /*5970*/  UMOV UR52, URZ ;  /* 0x000000ff00347c82 */ /* 0x000fe20008000000 */
[----:B------:R-:W-:Y:S01]  /*5980*/  UMOV UR46, URZ ;  /* 0x000000ff002e7c82 */ /* 0x000fe20008000000 */
[----:B-1234-:R-:W-:-:S07]  /*5990*/  IMAD.IADD R23, R0, 0x1, R23 ;  /* 0x0000000100177824 */ /* 0x01efce00078e0217 */
.L_x_144:
[----:B------:R-:W-:Y:S02]  /*59a0*/  LEA R3, R55, UR43, 0x3 ;  /* 0x0000002b37037c11 */ /* 0x000fe4000f8e18ff */
[----:B------:R-:W-:Y:S02]  /*59b0*/  SHF.L.U32 R0, R57, 0x1f, RZ ;  /* 0x0000001f39007819 */ /* 0x000fe400000006ff */
[----:B-1----:R-:W-:Y:S02]  /*59c0*/  LEA R4, R55, UR43, 0x4 ;  /* 0x0000002b37047c11 */ /* 0x002fe4000f8e20ff */
[----:B------:R-:W1:Y:S02]  /*59d0*/  SYNCS.PHASECHK.TRANS64.TRYWAIT P0, [R3+URZ+0x90], R0 ;  /* 0x00009000030075a7 */ /* 0x000e6400080011ff */
[----:B-1----:R-:W-:Y:S05]  /*59e0*/  @!P0 BRA `(.L_x_101) ;  /* 0x0000003c00bc8947 */ /* 0x002fea0003800000 */
.L_x_195:
        /* <DEDUP_REMOVED lines=8> */
[----:B--2---:R-:W-:Y:S11]  /*5a70*/  LOP3.LUT P0, RZ, R6, 0x1, RZ, 0xc0, !PT ;  /* 0x0000000106ff7812 */ /* 0x004ff6000780c0ff */
[----:B------:R-:W-:Y:S02]  /*5a80*/  @!UPT UIADD3 URZ, UPT, UPT, URZ, URZ, URZ ;  /* 0x000000fffffff290 */ /* 0x000fe4000fffe0ff */
[----:B---3--:R-:W-:Y:S01]  /*5a90*/  VOTEU.ANY UP1, P0 ;  /* 0x0000000000ff7886 */ /* 0x008fe20000020100 */
[----:B------:R-:W-:Y:S01]  /*5aa0*/  PLOP3.LUT P0, PT, PT, PT, UP1, 0x80, 0x8 ;  /* 0x000000000008781c */ /* 0x000fe20003f0f018 */
[----:B------:R-:W-:Y:S11]  /*5ab0*/  UP2UR UR62, UPR, URZ, 0x2 ;  /* 0x00000002ff3e7883 */ /* 0x000ff60008000000 */
[----:B------:R-:W-:Y:S01]  /*5ac0*/  @!UPT UIADD3 URZ, UPT, UPT, URZ, URZ, URZ ;  /* 0x000000fffffff290 */ /* 0x000fe2000fffe0ff */
[----:B-1----:R-:W-:Y:S02]  /*5ad0*/  @P0 SHF.R.U32.HI R0, RZ, 0x10, R5 ;  /* 0x00000010ff000819 */ /* 0x002fe40000011605 */
        /* <DEDUP_REMOVED lines=12> */
[----:B------:R-:W2:Y:S01]  /*5ba0*/  LDCU UR12, c[0x0][0xb20] ;  /* 0x00016400ff0c77ac */ /* 0x000ea20008000800 */
[----:B------:R-:W-:Y:S02]  /*5bb0*/  UIMAD.WIDE.U32 UR4, UR53, UR59, URZ ;  /* 0x0000003b350472a5 */ /* 0x000fe4000f8e00ff */
[----:B------:R-:W-:Y:S02]  /*5bc0*/  UIMAD.WIDE.U32 UR6, UR60, UR56, URZ ;  /* 0x000000383c0672a5 */ /* 0x000fe4000f8e00ff */
[----:B------:R-:W-:Y:S02]  /*5bd0*/  UISETP.NE.AND UP0, UPT, UR58, 0x1, UPT ;  /* 0x000000013a00788c */ /* 0x000fe4000bf05270 */
[----:B------:R-:W-:Y:S02]  /*5be0*/  UIMAD.WIDE.U32 UR8, UR37, UR59, URZ ;  /* 0x0000003b250872a5 */ /* 0x000fe4000f8e00ff */
[----:B------:R-:W-:Y:S02]  /*5bf0*/  UIMAD.WIDE.U32 UR10, UR38, UR56, URZ ;  /* 0x00000038260a72a5 */ /* 0x000fe4000f8e00ff */
[----:B------:R-:W-:Y:S02]  /*5c00*/  UISETP.NE.AND UP1, UPT, UR42, 0x1, UPT ;  /* 0x000000012a00788c */ /* 0x000fe4000bf25270 */
[----:B------:R-:W-:Y:S01]  /*5c10*/  UISETP.NE.AND UP2, UPT, UR45, 0x1, UPT ;  /* 0x000000012d00788c */ /* 0x000fe2000bf45270 */
[----:B------:R-:W-:Y:S02]  /*5c20*/  UMOV UR4, UR5 ;  /* 0x0000000500047c82 */ /* 0x000fe40008000000 */
[----:B--2---:R-:W-:Y:S03]  /*5c30*/  USHF.R.U32.HI UR5, URZ, UR12, UR4 ;  /* 0x0000000cff057299 */ /* 0x004fe60008011604 */
[----:B------:R-:W-:Y:S02]  /*5c40*/  UMOV UR4, UR7 ;  /* 0x0000000700047c82 */ /* 0x000fe40008000000 */
[----:B------:R-:W-:Y:S02]  /*5c50*/  USHF.R.U32.HI UR7, URZ, UR57, UR4 ;  /* 0x00000039ff077299 */ /* 0x000fe40008011604 */
[----:B------:R-:W-:Y:S02]  /*5c60*/  USEL UR4, UR53, UR5, !UP0 ;  /* 0x0000000535047287 */ /* 0x000fe4000c000000 */
[----:B------:R-:W-:Y:S01]  /*5c70*/  USEL UR7, UR60, UR7, !UP1 ;  /* 0x000000073c077287 */ /* 0x000fe2000c800000 */
[----:B------:R-:W-:Y:S01]  /*5c80*/  UMOV UR5, UR9 ;  /* 0x0000000900057c82 */ /* 0x000fe20008000000 */
[----:B------:R-:W-:Y:S02]  /*5c90*/  UIMAD.WIDE.U32 UR8, UR4, UR40, URZ ;  /* 0x00000028040872a5 */ /* 0x000fe4000f8e00ff */
[----:B------:R-:W-:Y:S03]  /*5ca0*/  USHF.R.U32.HI UR6, URZ, UR12, UR5 ;  /* 0x0000000cff067299 */ /* 0x000fe60008011605 */
[----:B------:R-:W-:Y:S01]  /*5cb0*/  UMOV UR5, UR11 ;  /* 0x0000000b00057c82 */ /* 0x000fe20008000000 */
[----:B------:R-:W-:Y:S02]  /*5cc0*/  UIMAD.WIDE.U32 UR10, UR7, UR40, URZ ;  /* 0x00000028070a72a5 */ /* 0x000fe4000f8e00ff */
[----:B------:R-:W-:Y:S02]  /*5cd0*/  USHF.R.U32.HI UR12, URZ, UR57, UR5 ;  /* 0x00000039ff0c7299 */ /* 0x000fe40008011605 */
[----:B------:R-:W-:Y:S01]  /*5ce0*/  USEL UR6, UR37, UR6, !UP0 ;  /* 0x0000000625067287 */ /* 0x000fe2000c000000 */
[----:B------:R-:W-:Y:S02]  /*5cf0*/  UMOV UR5, UR9 ;  /* 0x0000000900057c82 */ /* 0x000fe40008000000 */
[----:B------:R-:W-:Y:S01]  /*5d00*/  UMOV UR10, UR11 ;  /* 0x0000000b000a7c82 */ /* 0x000fe20008000000 */
[----:B------:R-:W-:Y:S02]  /*5d10*/  @UP2 USHF.R.U32.HI UR4, URZ, UR41, UR5 ;  /* 0x00000029ff042299 */ /* 0x000fe40008011605 */
[----:B------:R-:W-:Y:S02]  /*5d20*/  @UP2 USHF.R.U32.HI UR7, URZ, UR41, UR10 ;  /* 0x00000029ff072299 */ /* 0x000fe4000801160a */
[----:B------:R-:W-:Y:S02]  /*5d30*/  UIMAD UR4, UR45, UR4, URZ ;  /* 0x000000042d0472a4 */ /* 0x000fe4000f8e02ff */
        /* <DEDUP_REMOVED lines=8> */
[----:B------:R-:W-:Y:S02]  /*5dc0*/  USEL UR11, UR6, UR4, !UP2 ;  /* 0x00000004060b7287 */ /* 0x000fe4000d000000 */
[----:B------:R-:W-:Y:S02]  /*5dd0*/  UIADD3 UR8, UPT, UPT, -UR5, URZ, URZ ;  /* 0x000000ff05087290 */ /* 0x000fe4000fffe1ff */
[----:B------:R-:W-:Y:S01]  /*5de0*/  UIADD3 UR10, UPT, UPT, -UR11, URZ, URZ ;  /* 0x000000ff0b0a7290 */ /* 0x000fe2000fffe1ff */
[----:B------:R-:W-:Y:S01]  /*5df0*/  @!UP0 UMOV UR4, UR9 ;  /* 0x0000000900048c82 */ /* 0x000fe20008000000 */
[----:B------:R-:W-:Y:S02]  /*5e00*/  UIADD3 UR9, UPT, UPT, -UR6, URZ, URZ ;  /* 0x000000ff06097290 */ /* 0x000fe4000fffe1ff */
[----:B------:R-:W-:Y:S02]  /*5e10*/  @!UP0 USHF.R.U32.HI UR4, URZ, UR41, UR4 ;  /* 0x00000029ff048299 */ /* 0x000fe40008011604 */
[----:B------:R-:W-:Y:S02]  /*5e20*/  UIMAD UR10, UR45, UR10, UR6 ;  /* 0x0000000a2d0a72a4 */ /* 0x000fe4000f8e0206 */
[----:B------:R-:W-:Y:S04]  /*5e30*/  @!UP0 USEL UR4, UR5, UR4, !UP2 ;  /* 0x0000000405048287 */ /* 0x000fe8000d000000 */
[----:B------:R-:W-:Y:S02]  /*5e40*/  @!UP0 UIMAD UR10, UR7, UR10, UR4 ;  /* 0x0000000a070a82a4 */ /* 0x000fe4000f8e0204 */
[----:B------:R-:W-:Y:S02]  /*5e50*/  @!UP0 UIADD3 UR11, UPT, UPT, UR11, -UR4, URZ ;  /* 0x800000040b0b8290 */ /* 0x000fe4000fffe0ff */
[----:B------:R-:W-:Y:S02]  /*5e60*/  UIMAD UR7, UR42, UR8, UR38 ;  /* 0x000000082a0772a4 */ /* 0x000fe4000f8e0226 */
[----:B------:R-:W-:Y:S02]  /*5e70*/  @!UP0 UIMAD UR6, UR11, UR45, UR5 ;  /* 0x0000002d0b0682a4 */ /* 0x000fe4000f8e0205 */
[----:B------:R-:W-:Y:S01]  /*5e80*/  UIMAD UR4, UR58, UR9, UR37 ;  /* 0x000000093a0472a4 */ /* 0x000fe2000f8e0225 */
[----:B------:R-:W-:Y:S02]  /*5e90*/  @!UP0 UMOV UR5, UR10 ;  /* 0x0000000a00058c82 */ /* 0x000fe40008000000 */
[----:B------:R-:W-:Y:S02]  /*5ea0*/  UIMAD UR38, UR5, UR42, UR7 ;  /* 0x0000002a052672a4 */ /* 0x000fe4000f8e0207 */
[----:B------:R-:W-:Y:S11]  /*5eb0*/  UIMAD UR37, UR6, UR58, UR4 ;  /* 0x0000003a062572a4 */ /* 0x000ff6000f8e0204 */
[----:B------:R-:W-:Y:S01]  /*5ec0*/  @!UPT UIADD3 URZ, UPT, UPT, URZ, URZ, URZ ;  /* 0x000000fffffff290 */ /* 0x000fe2000fffe0ff */
.L_x_102:
[----:B------:R-:W-:Y:S01]  /*5ed0*/  UISETP.NE.AND UP0, UPT, UR39, 0x1, UPT ;  /* 0x000000012700788c */ /* 0x000fe2000bf05270 */
[----:B------:R-:W-:Y:S01]  /*5ee0*/  LOP3.LUT P0, RZ, R52, 0x90, RZ, 0xc0, !PT ;  /* 0x0000009034ff7812 */ /* 0x000fe2000780c0ff */
[----:B------:R-:W-:Y:S01]  /*5ef0*/  USHF.L.U32 UR50, UR20, 0x6, URZ ;  /* 0x0000000614327899 */ /* 0x000fe200080006ff */
[----:B------:R-:W-:Y:S01]  /*5f00*/  BSSY.RECONVERGENT B6, `(.L_x_103) ;  /* 0x0000034000067945 */ /* 0x000fe20003800200 */
[----:B------:R-:W-:Y:S01]  /*5f10*/  USHF.L.U32 UR49, UR24, 0x7, URZ ;  /* 0x0000000718317899 */ /* 0x000fe200080006ff */
[----:B------:R-:W-:Y:S06]  /*5f20*/  IADD3 R55, PT, PT, R55, 0x1, RZ ;  /* 0x0000000137377810 */ /* 0x000fec0007ffe0ff */
[----:B------:R-:W2:Y:S01]  /*5f30*/  @!UP0 LDCU.128 UR12, c[0x0][0xb10] ;  /* 0x00016200ff0c87ac */ /* 0x000ea20008000c00 */
[----:B------:R-:W3:Y:S01]  /*5f40*/  @!UP0 LDCU UR5, c[0x0][0xb0c] ;  /* 0x00016180ff0587ac */ /* 0x000ee20008000800 */
[----:B------:R-:W4:Y:S01]  /*5f50*/  @!UP0 LDCU UR10, c[0x0][0xb20] ;  /* 0x00016400ff0a87ac */ /* 0x000f220008000800 */
[----:B--2---:R-:W-:Y:S02]  /*5f60*/  UIMAD.WIDE.U32 UR8, UR38, UR12, URZ ;  /* 0x0000000c260872a5 */ /* 0x004fe4000f8e00ff */
[----:B------:R-:W-:Y:S02]  /*5f70*/  UIMAD.WIDE.U32 UR6, UR37, UR15, URZ ;  /* 0x0000000f250672a5 */ /* 0x000fe4000f8e00ff */
[----:B------:R-:W-:Y:S03]  /*5f80*/  @!UP0 UISETP.NE.AND UP1, UPT, UR14, 0x1, UPT ;  /* 0x000000010e00888c */ /* 0x000fe6000bf25270 */
[----:B------:R-:W-:Y:S01]  /*5f90*/  @!UP0 UMOV UR4, UR9 ;  /* 0x0000000900048c82 */ /* 0x000fe20008000000 */
[----:B---3--:R-:W-:Y:S02]  /*5fa0*/  @!UP0 UISETP.NE.AND UP2, UPT, UR5, 0x1, UPT ;  /* 0x000000010500888c */ /* 0x008fe4000bf45270 */
[----:B------:R-:W-:Y:S01]  /*5fb0*/  @!UP0 USHF.R.U32.HI UR4, URZ, UR13, UR4 ;  /* 0x0000000dff048299 */ /* 0x000fe20008011604 */
[----:B------:R-:W-:Y:S02]  /*5fc0*/  @!UP0 UMOV UR6, UR7 ;  /* 0x0000000700068c82 */ /* 0x000fe40008000000 */
[----:B----4-:R-:W-:Y:S02]  /*5fd0*/  @!UP0 USHF.R.U32.HI UR6, URZ, UR10, UR6 ;  /* 0x0000000aff068299 */ /* 0x010fe40008011606 */
[----:B------:R-:W-:Y:S02]  /*5fe0*/  @!UP0 USEL UR7, UR38, UR4, !UP2 ;  /* 0x0000000426078287 */ /* 0x000fe4000d000000 */
[----:B------:R-:W-:Y:S04]  /*5ff0*/  @!UP0 USEL UR6, UR37, UR6, !UP1 ;  /* 0x0000000625068287 */ /* 0x000fe8000c800000 */
[----:B------:R-:W-:Y:S02]  /*6000*/  @!UP0 UIADD3 UR4, UPT, UPT, -UR7, UR6, URZ ;  /* 0x0000000607048290 */ /* 0x000fe4000fffe1ff */
[----:B------:R-:W-:Y:S02]  /*6010*/  @!UP0 UIADD3 UR6, UPT, UPT, UR7, -UR6, URZ ;  /* 0x8000000607068290 */ /* 0x000fe4000fffe0ff */
[----:B------:R-:W-:Y:S02]  /*6020*/  @!UP0 UIMAD UR38, UR4, UR5, UR38 ;  /* 0x00000005042682a4 */ /* 0x000fe4000f8e0226 */
[----:B------:R-:W-:Y:S01]  /*6030*/  @!UP0 UIMAD UR37, UR6, UR14, UR37 ;  /* 0x0000000e062582a4 */ /* 0x000fe2000f8e0225 */
[----:B------:R-:W-:Y:S11]  /*6040*/  @!P0 BRA `(.L_x_104) ;  /* 0x00000000007c8947 */ /* 0x000ff60003800000 */
[----:B------:R-:W2:Y:S01]  /*6050*/  LDCU.64 UR8, c[0x4][0x80] ;  /* 0x01001000ff0877ac */ /* 0x000ea20008000a00 */
[----:B------:R-:W-:Y:S01]  /*6060*/  MOV R2, 0x0 ;  /* 0x0000000000027802 */ /* 0x000fe20000000f00 */
[----:B------:R-:W-:Y:S02]  /*6070*/  HFMA2 R12, -RZ, RZ, 0, 5.9604644775390625e-08 ;  /* 0x00000001ff0c7431 */ /* 0x000fe400000001ff */
[----:B------:R-:W-:Y:S01]  /*6080*/  IMAD.MOV.U32 R8, RZ, RZ, 0x70 ;  /* 0x00000070ff087424 */ /* 0x000fe200078e00ff */
[----:B------:R3:W4:Y:S01]  /*6090*/  LDC.64 R14, c[0x4][R2] ;  /* 0x01000000020e7b82 */ /* 0x0007220000000a00 */
[----:B------:R-:W1:Y:S01]  /*60a0*/  LDCU.64 UR6, c[0x4][0x88] ;  /* 0x01001100ff0677ac */ /* 0x000e620008000a00 */
[----:B------:R-:W-:Y:S01]  /*60b0*/  IMAD.MOV.U32 R13, RZ, RZ, RZ ;  /* 0x000000ffff0d7224 */ /* 0x000fe200078e00ff */
[----:B------:R-:W1:Y:S01]  /*60c0*/  LDCU.64 UR4, c[0x4][0x8] ;  /* 0x01000100ff0477ac */ /* 0x000e620008000a00 */
[----:B--2---:R-:W-:Y:S01]  /*60d0*/  MOV R5, UR9 ;  /* 0x0000000900057c02 */ /* 0x004fe20008000f00 */
[----:B------:R-:W-:Y:S01]  /*60e0*/  IMAD.U32 R4, RZ, RZ, UR8 ;  /* 0x00000008ff047e24 */ /* 0x000fe2000f8e00ff */
[----:B-1----:R-:W-:Y:S01]  /*60f0*/  MOV R7, UR7 ;  /* 0x0000000700077c02 */ /* 0x002fe20008000f00 */
[----:B------:R-:W-:Y:S01]  /*6100*/  IMAD.U32 R6, RZ, RZ, UR6 ;  /* 0x00000006ff067e24 */ /* 0x000fe2000f8e00ff */
[----:B------:R-:W-:Y:S01]  /*6110*/  MOV R11, UR5 ;  /* 0x00000005000b7c02 */ /* 0x000fe20008000f00 */
[----:B------:R-:W-:Y:S02]  /*6120*/  IMAD.U32 R10, RZ, RZ, UR4 ;  /* 0x00000004ff0a7e24 */ /* 0x000fe4000f8e00ff */
[----:B------:R-:W-:Y:S07]  /*6130*/  LEPC R20, `(.L_x_105) ;  /* 0x000000001014794e */ /* 0x000fee0000000000 */
[----:B---345:R-:W-:Y:S05]  /*6140*/  CALL.ABS.NOINC R14 ;  /* 0x000000000e007343 */ /* 0x038fea0003c00000 */
.L_x_105:
[----:B------:R-:W1:Y:S01]  /*6150*/  LDCU.64 UR8, c[0x4][0x80] ;  /* 0x01001000ff0877ac */ /* 0x000e620008000a00 */
[----:B------:R-:W2:Y:S01]  /*6160*/  LDC.64 R2, c[0x4][R2] ;  /* 0x0100000002027b82 */ /* 0x000ea20000000a00 */
[----:B------:R-:W-:Y:S02]  /*6170*/  HFMA2 R12, -RZ, RZ, 0, 5.9604644775390625e-08 ;  /* 0x00000001ff0c7431 */ /* 0x000fe400000001ff */
[----:B------:R-:W-:Y:S02]  /*6180*/  IMAD.MOV.U32 R8, RZ, RZ, 0x70 ;  /* 0x00000070ff087424 */ /* 0x000fe400078e00ff */
[----:B------:R-:W-:Y:S01]  /*6190*/  IMAD.MOV.U32 R13, RZ, RZ, RZ ;  /* 0x000000ffff0d7224 */ /* 0x000fe200078e00ff */
[----:B------:R-:W3:Y:S01]  /*61a0*/  LDCU.64 UR6, c[0x4][0x88] ;  /* 0x01001100ff0677ac */ /* 0x000ee20008000a00 */
[----:B------:R-:W4:Y:S01]  /*61b0*/  LDCU.64 UR4, c[0x4][0x8] ;  /* 0x01000100ff0477ac */ /* 0x000f220008000a00 */
[----:B-1----:R-:W-:Y:S02]  /*61c0*/  MOV R4, UR8 ;  /* 0x0000000800047c02 */ /* 0x002fe40008000f00 */
[----:B------:R-:W-:Y:S02]  /*61d0*/  MOV R5, UR9 ;  /* 0x0000000900057c02 */ /* 0x000fe40008000f00 */
[----:B---3--:R-:W-:Y:S01]  /*61e0*/  MOV R7, UR7 ;  /* 0x0000000700077c02 */ /* 0x008fe20008000f00 */
[----:B------:R-:W-:Y:S01]  /*61f0*/  IMAD.U32 R6, RZ, RZ, UR6 ;  /* 0x00000006ff067e24 */ /* 0x000fe2000f8e00ff */
[----:B----4-:R-:W-:Y:S01]  /*6200*/  MOV R11, UR5 ;  /* 0x00000005000b7c02 */ /* 0x010fe20008000f00 */
[----:B------:R-:W-:Y:S02]  /*6210*/  IMAD.U32 R10, RZ, RZ, UR4 ;  /* 0x00000004ff0a7e24 */ /* 0x000fe4000f8e00ff */
[----:B------:R-:W-:Y:S07]  /*6220*/  LEPC R20, `(.L_x_104) ;  /* 0x000000001014794e */ /* 0x000fee0000000000 */
[----:B--2---:R-:W-:Y:S05]  /*6230*/  CALL.ABS.NOINC R2 ;  /* 0x0000000002007343 */ /* 0x004fea0003c00000 */
.L_x_104:
[----:B------:R-:W-:Y:S05]  /*6240*/  BSYNC.RECONVERGENT B6 ;  /* 0x0000000000067941 */ /* 0x000fea0003800200 */
.L_x_103:
[----:B------:R-:W-:Y:S02]  /*6250*/  R2UR UR6, R51 ;  /* 0x00000000330672ca */ /* 0x000fe400000e0000 */
[----:B------:R-:W-:Y:S02]  /*6260*/  R2UR UR5, R49 ;  /* 0x00000000310572ca */ /* 0x000fe400000e0000 */
[----:B------:R-:W-:Y:S02]  /*6270*/  R2UR UR4, R48 ;  /* 0x00000000300472ca */ /* 0x000fe400000e0000 */
[----:B------:R-:W-:Y:S02]  /*6280*/  ISETP.NE.U32.AND P4, PT, R42, RZ, PT ;  /* 0x000000ff2a00720c */ /* 0x000fe40003f85070 */
[----:B------:R-:W-:Y:S02]  /*6290*/  ISETP.NE.U32.AND P2, PT, RZ, UR54, PT ;  /* 0x00000036ff007c0c */ /* 0x000fe4000bf45070 */
[----:B------:R-:W-:Y:S02]  /*62a0*/  ISETP.NE.AND.EX P4, PT, R43, RZ, PT, P4 ;  /* 0x000000ff2b00720c */ /* 0x000fe40003f85340 */
[----:B------:R-:W-:Y:S01]  /*62b0*/  ISETP.NE.AND.EX P2, PT, RZ, UR55, PT, P2 ;  /* 0x00000037ff007c0c */ /* 0x000fe2000bf45320 */
[----:B------:R-:W-:Y:S02]  /*62c0*/  UISETP.NE.AND UP2, UPT, UR6, URZ, UPT ;  /* 0x000000ff0600728c */ /* 0x000fe4000bf45270 */
[----:B------:R-:W-:Y:S04]  /*62d0*/  UISETP.NE.U32.AND UP0, UPT, UR5, URZ, UPT ;  /* 0x000000ff0500728c */ /* 0x000fe8000bf05070 */
[----:B------:R-:W-:Y:S01]  /*62e0*/  UISETP.NE.AND.EX UP1, UPT, UR4, URZ, UPT, UP0 ;  /* 0x000000ff0400728c */ /* 0x000fe2000bf25300 */
[----:B------:R-:W-:Y:S01]  /*62f0*/  PLOP3.LUT P1, PT, PT, PT, UP2, 0x80, 0x8 ;  /* 0x000000000008781c */ /* 0x000fe20003f2f028 */
[----:B------:R-:W-:Y:S03]  /*6300*/  UPLOP3.LUT UP0, UPT, UPT, UPT, UPT, 0x40, 0x4 ;  /* 0x000000000004789c */ /* 0x000fe60003f0e870 */
[----:B------:R-:W-:Y:S06]  /*6310*/  @UP2 UPLOP3.LUT UP0, UPT, UPT, UPT, UP1, 0x80, 0x8 ;  /* 0x000000000008289c */ /* 0x000fec0003f0f010 */
[----:B------:R-:W-:Y:S01]  /*6320*/  PLOP3.LUT P0, PT, PT, PT, UP0, 0x80, 0x8 ;  /* 0x000000000008781c */ /* 0x000fe20003f0f008 */
[----:B------:R-:W-:Y:S01]  /*6330*/  @!UPT UIADD3 URZ, UPT, UPT, URZ, URZ, URZ ;  /* 0x000000fffffff290 */ /* 0x000fe2000fffe0ff */
[----:B------:R-:W-:Y:S11]  /*6340*/  BRA.U !UP1, `(.L_x_106) ;  /* 0x0000000109407547 */ /* 0x000ff6000b800000 */
[----:B------:R-:W-:Y:S01]  /*6350*/  UISETP.NE.U32.AND UP0, UPT, UR54, URZ, UPT ;  /* 0x000000ff3600728c */ /* 0x000fe2000bf05070 */
[----:B------:R-:W-:Y:S01]  /*6360*/  R2UR UR6, R49 ;  /* 0x00000000310672ca */ /* 0x000fe200000e0000 */
[----:B------:R-:W2:Y:S01]  /*6370*/  LDCU.64 UR8, c[0x0][0x358] ;  /* 0x00006b00ff0877ac */ /* 0x000ea20008000a00 */
[----:B------:R-:W-:Y:S02]  /*6380*/  HFMA2 R46, -RZ, RZ, 0, 5.9604644775390625e-08 ;  /* 0x00000001ff2e7431 */ /* 0x000fe400000001ff */
[----:B-1----:R-:W-:Y:S01]  /*6390*/  IMAD.MOV.U32 R0, RZ, RZ, 0x1 ;  /* 0x00000001ff007424 */ /* 0x002fe200078e00ff */
[----:B------:R-:W-:Y:S06]  /*63a0*/  UISETP.NE.AND.EX UP0, UPT, UR55, URZ, UPT, UP0 ;  /* 0x000000ff3700728c */ /* 0x000fec000bf05300 */
[----:B------:R-:W-:Y:S05]  /*63b0*/  PLOP3.LUT P3, PT, PT, PT, UP0, 0x80, 0x8 ;  /* 0x000000000008781c */ /* 0x000fea0003f6f008 */
[----:B------:R-:W1:Y:S01]  /*63c0*/  @UP0 LDCU.64 UR4, c[0x0][0x888] ;  /* 0x00011100ff0407ac */ /* 0x000e620008000a00 */
[----:B------:R-:W-:Y:S07]  /*63d0*/  @UP0 UIMAD UR6, UR36, UR6, URZ ;  /* 0x00000006240602a4 */ /* 0x000fee000f8e02ff */
[----:B------:R-:W-:Y:S01]  /*63e0*/  @!P3 PRMT R46, R0, 0x7610, R46 ;  /* 0x00007610002eb816 */ /* 0x000fe2000000002e */
[----:B-1----:R-:W-:Y:S06]  /*63f0*/  @UP0 UIMAD.WIDE UR4, UR6, 0x4, UR4 ;  /* 0x00000004060408a5 */ /* 0x002fec000f8e0204 */
[----:B------:R-:W-:Y:S02]  /*6400*/  IMAD.U32 R2, RZ, RZ, UR4 ;  /* 0x00000004ff027e24 */ /* 0x000fe4000f8e00ff */
[----:B------:R-:W-:Y:S03]  /*6410*/  IMAD.U32 R3, RZ, RZ, UR5 ;  /* 0x00000005ff037e24 */ /* 0x000fe6000f8e00ff */
[----:B------:R-:W1:Y:S02]  /*6420*/  @!UP0 LDCU UR4, c[0x0][0x880] ;  /* 0x00011000ff0487ac */ /* 0x000e640008000800 */
[----:B--2--5:R2:W5:Y:S02]  /*6430*/  @P3 LDG.E R27, desc[UR8][R2.64] ;  /* 0x00000008021b3981 */ /* 0x024564000c1e1900 */
[----:B-12---:R-:W-:Y:S02]  /*6440*/  @!P3 MOV R27, UR4 ;  /* 0x00000004001bbc02 */ /* 0x006fe40008000f00 */
.L_x_106:
[----:B------:R-:W-:Y:S05]  /*6450*/  @!P4 BRA `(.L_x_107) ;  /* 0x000000000024c947 */ /* 0x000fea0003800000 */
[----:B------:R-:W-:Y:S01]  /*6460*/  ISETP.NE.U32.AND P3, PT, R40, RZ, PT ;  /* 0x000000ff2800720c */ /* 0x000fe20003f65070 */
[----:B------:R-:W2:Y:S03]  /*6470*/  LDCU.64 UR4, c[0x0][0x358] ;  /* 0x00006b00ff0477ac */ /* 0x000ea60008000a00 */
[----:B------:R-:W-:Y:S11]  /*6480*/  ISETP.NE.AND.EX P3, PT, R41, RZ, PT, P3 ;  /* 0x000000ff2900720c */ /* 0x000ff60003f65330 */
[----:B------:R-:W-:Y:S02]  /*6490*/  @!UPT UIADD3 URZ, UPT, UPT, URZ, URZ, URZ ;  /* 0x000000fffffff290 */ /* 0x000fe4000fffe0ff */
[----:B------:R-:W3:Y:S01]  /*64a0*/  @P3 LDC.64 R2, c[0x0][0x8a8] ;  /* 0x00022a00ff023b82 */ /* 0x000ee20000000a00 */
[----:B-1----:R-:W-:Y:S04]  /*64b0*/  @P3 IMAD R0, R42, UR36, RZ ;  /* 0x000000242a003c24 */ /* 0x002fe8000f8e02ff */
[----:B---3--:R-:W-:Y:S05]  /*64c0*/  @P3 IMAD.WIDE R2, R0, 0x4, R2 ;  /* 0x0000000400023825 */ /* 0x008fea00078e0202 */
[----:B--2--5:R2:W5:Y:S02]  /*64d0*/  @P3 LDG.E R24, desc[UR4][R2.64] ;  /* 0x0000000402183981 */ /* 0x024564000c1e1900 */
[----:B--2---:R-:W3:Y:S02]  /*64e0*/  @!P3 LDC R24, c[0x0][0x8a0] ;  /* 0x00022800ff18bb82 */ /* 0x004ee40000000800 */
.L_x_107:
[----:B-----5:R-:W-:Y:S01]  /*64f0*/  FSETP.NEU.AND P3, PT, R27, RZ, PT ;  /* 0x000000ff1b00720b */ /* 0x020fe20003f6d000 */
[----:B------:R-:W-:Y:S01]  /*6500*/  IMAD.SHL.U32 R56, R44, 0x2, RZ ;  /* 0x000000022c387824 */ /* 0x000fe200078e00ff */
[----:B------:R-:W-:Y:S01]  /*6510*/  SEL R3, RZ, 0xffffffff, P2 ;  /* 0xffffffffff037807 */ /* 0x000fe20001000000 */
[----:B------:R-:W-:Y:S01]  /*6520*/  BSSY B1, `(.L_x_108) ;  /* 0x0000034000017945 */ /* 0x000fe20003800000 */
[----:B------:R-:W-:Y:S01]  /*6530*/  @P1 LOP3.LUT P2, RZ, R46, 0xff, RZ, 0xc0, !PT ;  /* 0x000000ff2eff1812 */ /* 0x000fe2000784c0ff */
[----:B------:R-:W-:Y:S01]  /*6540*/  IMAD.MOV.U32 R63, RZ, RZ, 0x1 ;  /* 0x00000001ff3f7424 */ /* 0x000fe200078e00ff */
[----:B-1----:R-:W-:Y:S01]  /*6550*/  @P1 SEL R0, RZ, 0xffffffff, P3 ;  /* 0xffffffffff001807 */ /* 0x002fe20001800000 */
[C---:B------:R-:W-:Y:S01]  /*6560*/  IMAD R25, R22.reuse, 0x40, R23 ;  /* 0x0000004016197824 */ /* 0x040fe200078e0217 */
[----:B------:R-:W-:Y:S01]  /*6570*/  LOP3.LUT R59, R59, 0x1, RZ, 0x3c, !PT ;  /* 0x000000013b3b7812 */ /* 0x000fe200078e3cff */
[----:B------:R-:W-:Y:S01]  /*6580*/  IMAD.MOV.U32 R26, RZ, RZ, RZ ;  /* 0x000000ffff1a7224 */ /* 0x000fe200078e00ff */
[C---:B------:R-:W-:Y:S02]  /*6590*/  @P0 SEL R0, R3.reuse, R0, !P2 ;  /* 0x0000000003000207 */ /* 0x040fe40005000000 */
[----:B------:R-:W-:Y:S02]  /*65a0*/  CS2R R38, SRZ ;  /* 0x0000000000267805 */ /* 0x000fe4000001ff00 */
[----:B------:R-:W-:Y:S02]  /*65b0*/  LEA R53, R22, UR43, 0x3 ;  /* 0x0000002b16357c11 */ /* 0x000fe4000f8e18ff */
[----:B------:R-:W-:Y:S02]  /*65c0*/  CS2R R36, SRZ ;  /* 0x0000000000247805 */ /* 0x000fe4000001ff00 */
[----:B------:R-:W-:Y:S02]  /*65d0*/  @P1 LOP3.LUT R0, R0, 0x1, RZ, 0xc0, !PT ;  /* 0x0000000100001812 */ /* 0x000fe400078ec0ff */
[----:B------:R-:W-:Y:S02]  /*65e0*/  CS2R R30, SRZ ;  /* 0x00000000001e7805 */ /* 0x000fe4000001ff00 */
[----:B------:R-:W-:Y:S02]  /*65f0*/  PLOP3.LUT P2, PT, PT, PT, UP1, 0x80, 0x8 ;  /* 0x000000000008781c */ /* 0x000fe40003f4f018 */
[----:B------:R-:W-:Y:S02]  /*6600*/  CS2R R28, SRZ ;  /* 0x00000000001c7805 */ /* 0x000fe4000001ff00 */
[----:B------:R-:W-:Y:S01]  /*6610*/  ISETP.NE.U32.OR P6, PT, R0, 0x1, !P1 ;  /* 0x000000010000780c */ /* 0x000fe20004fc5470 */
[----:B------:R-:W-:Y:S01]  /*6620*/  VIADD R62, R56, UR43 ;  /* 0x0000002b383e7c36 */ /* 0x000fe20008000000 */
[----:B------:R-:W-:Y:S02]  /*6630*/  LOP3.LUT P4, R54, R46, 0xff, RZ, 0xc0, !PT ;  /* 0x000000ff2e367812 */ /* 0x000fe4000788c0ff */
[----:B------:R-:W-:Y:S02]  /*6640*/  SEL R2, RZ, 0xffffffff, P3 ;  /* 0xffffffffff027807 */ /* 0x000fe40001800000 */
[----:B------:R-:W-:Y:S03]  /*6650*/  P2R R61, PR, RZ, 0x40 ;  /* 0x00000040ff3d7803 */ /* 0x000fe60000000000 */
[----:B------:R-:W-:Y:S04]  /*6660*/  @P2 SEL R2, R3, R2, !P4 ;  /* 0x0000000203022207 */ /* 0x000fe80006000000 */
[----:B------:R-:W-:Y:S02]  /*6670*/  @P6 SHF.L.U32 R0, R59, 0x1f, RZ ;  /* 0x0000001f3b006819 */ /* 0x000fe400000006ff */
[----:B------:R-:W-:Y:S02]  /*6680*/  LOP3.LUT R2, R2, 0x1, RZ, 0xc0, !PT ;  /* 0x0000000102027812 */ /* 0x000fe400078ec0ff */
[----:B------:R1:W2:Y:S02]  /*6690*/  @P6 SYNCS.PHASECHK.TRANS64.TRYWAIT P1, [UR43+0x40], R0 ;  /* 0x00004000ff0065a7 */ /* 0x0002a4000802112b */
[----:B------:R-:W-:Y:S04]  /*66a0*/  ISETP.NE.U32.AND P5, PT, R2, 0x1, PT ;  /* 0x000000010200780c */ /* 0x000fe80003fa5070 */
[----:B------:R-:W-:Y:S02]  /*66b0*/  P2R R64, PR, RZ, 0x20 ;  /* 0x00000020ff407803 */ /* 0x000fe40000000000 */
[----:B-1----:R-:W-:Y:S04]  /*66c0*/  SHF.L.U32 R0, R58, 0x1f, RZ ;  /* 0x0000001f3a007819 */ /* 0x002fe800000006ff */
[----:B------:R1:W4:Y:S01]  /*66d0*/  SYNCS.PHASECHK.TRANS64.TRYWAIT P0, [R53+URZ+0xb0], R0 ;  /* 0x0000b000350075a7 */ /* 0x00032200080011ff */
[----:B--2---:R-:W-:Y:S01]  /*66e0*/  @P6 SEL R63, RZ, 0x1, !P1 ;  /* 0x00000001ff3f6807 */ /* 0x004fe20004800000 */
[----:B-1----:R-:W-:Y:S06]  /*66f0*/  @!P6 BRA `(.L_x_109) ;  /* 0x000000000058e947 */ /* 0x002fec0003800000 */
[C---:B------:R-:W-:Y:S01]  /*6700*/  VIADD R2, R62.reuse, 0x200 ;  /* 0x000002003e027836 */ /* 0x040fe20000000000 */
[----:B------:R-:W-:Y:S01]  /*6710*/  LOP3.LUT P6, RZ, R45, 0x40, RZ, 0xc0, !PT ;  /* 0x000000402dff7812 */ /* 0x000fe200078cc0ff */
[----:B------:R-:W-:Y:S01]  /*6720*/  BSSY B0, `(.L_x_110) ;  /* 0x000000e000007945 */ /* 0x000fe20003800000 */
[----:B------:R-:W-:Y:S01]  /*6730*/  ISETP.NE.AND P2, PT, R63, RZ, PT ;  /* 0x000000ff3f00720c */ /* 0x000fe20003f45270 */
[----:B------:R-:W-:Y:S01]  /*6740*/  @P5 VIADD R4, R62, 0x210 ;  /* 0x000002103e045836 */ /* 0x000fe20000000000 */
[----:B------:R-:W-:Y:S01]  /*6750*/  PLOP3.LUT P1, PT, PT, PT, PT, 0x8, 0x80 ;  /* 0x000000000080781c */ /* 0x000fe20003f2e170 */
[----:B------:R-:W-:Y:S01]  /*6760*/  IMAD.MOV.U32 R39, RZ, RZ, RZ ;  /* 0x000000ffff277224 */ /* 0x000fe200078e00ff */
[----:B------:R-:W-:Y:S02]  /*6770*/  @P5 PLOP3.LUT P1, PT, P6, PT, PT, 0x80, 0x8 ;  /* 0x000000000008581c */ /* 0x000fe4000372f070 */
[----:B------:R-:W-:Y:S02]  /*6780*/  CS2R R36, SRZ ;  /* 0x0000000000247805 */ /* 0x000fe4000001ff00 */
[----:B------:R-:W-:Y:S02]  /*6790*/  CS2R R30, SRZ ;  /* 0x00000000001e7805 */ /* 0x000fe4000001ff00 */
[----:B------:R-:W-:Y:S07]  /*67a0*/  CS2R R28, SRZ ;  /* 0x00000000001c7805 */ /* 0x000fee000001ff00 */
[----:B------:R-:W-:Y:S01]  /*67b0*/  @P1 VIADD R4, R2, 0xfffffff0 ;  /* 0xfffffff002041836 */ /* 0x000fe20000000000 */
[----:B------:R-:W-:Y:S06]  /*67c0*/  @P2 BRA `(.L_x_111) ;  /* 0x00000000000c2947 */ /* 0x000fec0003800000 */
[----:B------:R-:W-:Y:S04]  /*67d0*/  SHF.L.U32 R3, R59, 0x1f, RZ ;  /* 0x0000001f3b037819 */ /* 0x000fe800000006ff */
[----:B------:R-:W1:Y:S02]  /*67e0*/  SYNCS.PHASECHK.TRANS64.TRYWAIT P1, [UR43+0x40], R3 ;  /* 0x00004003ff0075a7 */ /* 0x000e64000802112b */
[----:B-1----:R-:W-:Y:S05]  /*67f0*/  @!P1 BRA `(.L_x_112) ;  /* 0x00000030004c9947 */ /* 0x002fea0003800000 */
.L_x_111:
[----:B------:R-:W-:Y:S05]  /*6800*/  BSYNC B0 ;  /* 0x0000000000007941 */ /* 0x000fea0003800000 */
.L_x_110:
[----:B------:R-:W-:Y:S01]  /*6810*/  ISETP.NE.AND P1, PT, R64, RZ, PT ;  /* 0x000000ff4000720c */ /* 0x000fe20003f25270 */
[----:B------:R-:W-:Y:S11]  /*6820*/  HFMA2 R26, -RZ, RZ, 0, 5.9604644775390625e-08 ;  /* 0x00000001ff1a7431 */ /* 0x000ff600000001ff */
[----:B------:R-:W-:Y:S01]  /*6830*/  @!UPT UIADD3 URZ, UPT, UPT, URZ, URZ, URZ ;  /* 0x000000fffffff290 */ /* 0x000fe2000fffe0ff */
[----:B------:R2:W1:Y:S04]  /*6840*/  @P1 LDS.128 R36, [R4] ;  /* 0x0000000004241984 */ /* 0x0004680000000c00 */
[----:B------:R2:W1:Y:S02]  /*6850*/  @P1 LDS.128 R28, [R56+UR43+0x200] ;  /* 0x0002002b381c1984 */ /* 0x0004640008000c00 */
.L_x_109:
[----:B------:R-:W-:Y:S05]  /*6860*/  BSYNC B1 ;  /* 0x0000000000017941 */ /* 0x000fea0003800000 */
.L_x_108:
[----:B-1----:R-:W-:Y:S04]  /*6870*/  SHF.R.U32.HI R2, RZ, 0x15, R25 ;  /* 0x00000015ff027819 */ /* 0x002fe80000011619 */
[----:B------:R-:W-:Y:S01]  /*6880*/  LOP3.LUT P1, RZ, R2, 0x3, R47, 0x48, !PT ;  /* 0x0000000302ff7812 */ /* 0x000fe2000782482f */
[----:B------:R-:W-:Y:S01]  /*6890*/  @!UPT UIADD3 URZ, UPT, UPT, URZ, URZ, URZ ;  /* 0x000000fffffff290 */ /* 0x000fe2000fffe0ff */
[----:B----4-:R-:W-:Y:S11]  /*68a0*/  @P0 BRA `(.L_x_113) ;  /* 0x0000000000080947 */ /* 0x010ff60003800000 */
[----:B------:R-:W1:Y:S02]  /*68b0*/  SYNCS.PHASECHK.TRANS64.TRYWAIT P0, [R53+URZ+0xb0], R0 ;  /* 0x0000b000350075a7 */ /* 0x000e6400080011ff */
[----:B-1----:R-:W-:Y:S05]  /*68c0*/  @!P0 BRA `(.L_x_114) ;  /* 0x0000003000308947 */ /* 0x002fea0003800000 */
.L_x_113:
[----:B------:R-:W-:Y:S05]  /*68d0*/  @!P1 BRA `(.L_x_115) ;  /* 0x0000000000409947 */ /* 0x000fea0003800000 */
[----:B------:R-:W4:Y:S01]  /*68e0*/  LDCU.64 UR8, c[0x4][0x70] ;  /* 0x01000e00ff0877ac */ /* 0x000f220008000a00 */
[----:B------:R-:W-:Y:S01]  /*68f0*/  MOV R3, 0x0 ;  /* 0x0000000000037802 */ /* 0x000fe20000000f00 */
[----:B------:R-:W-:Y:S02]  /*6900*/  HFMA2 R12, -RZ, RZ, 0, 5.9604644775390625e-08 ;  /* 0x00000001ff0c7431 */ /* 0x000fe400000001ff */
[----:B------:R-:W-:Y:S02]  /*6910*/  IMAD.MOV.U32 R8, RZ, RZ, 0x192 ;  /* 0x00000192ff087424 */ /* 0x000fe400078e00ff */
[----:B------:R-:W-:Y:S01]  /*6920*/  IMAD.MOV.U32 R13, RZ, RZ, RZ ;  /* 0x000000ffff0d7224 */ /* 0x000fe200078e00ff */
[----:B------:R-:W5:Y:S01]  /*6930*/  LDCU.64 UR6, c[0x4][0x78] ;  /* 0x01000f00ff0677ac */ /* 0x000f620008000a00 */
[----:B------:R-:W1:Y:S01]  /*6940*/  LDC.64 R2, c[0x4][R3] ;  /* 0x0100000003027b82 */ /* 0x000e620000000a00 */
[----:B------:R-:W3:Y:S01]  /*6950*/  LDCU.64 UR4, c[0x4][0x10] ;  /* 0x01000200ff0477ac */ /* 0x000ee20008000a00 */
[----:B----4-:R-:W-:Y:S01]  /*6960*/  MOV R5, UR9 ;  /* 0x0000000900057c02 */ /* 0x010fe20008000f00 */
[----:B--2---:R-:W-:Y:S01]  /*6970*/  IMAD.U32 R4, RZ, RZ, UR8 ;  /* 0x00000008ff047e24 */ /* 0x004fe2000f8e00ff */
[----:B-----5:R-:W-:Y:S01]  /*6980*/  MOV R7, UR7 ;  /* 0x0000000700077c02 */ /* 0x020fe20008000f00 */
[----:B------:R-:W-:Y:S01]  /*6990*/  IMAD.U32 R6, RZ, RZ, UR6 ;  /* 0x00000006ff067e24 */ /* 0x000fe2000f8e00ff */
[----:B---3--:R-:W-:Y:S01]  /*69a0*/  MOV R11, UR5 ;  /* 0x00000005000b7c02 */ /* 0x008fe20008000f00 */
[----:B------:R-:W-:Y:S02]  /*69b0*/  IMAD.U32 R10, RZ, RZ, UR4 ;  /* 0x00000004ff0a7e24 */ /* 0x000fe4000f8e00ff */
[----:B------:R-:W-:Y:S07]  /*69c0*/  LEPC R20, `(.L_x_115) ;  /* 0x000000001014794e */ /* 0x000fee0000000000 */
[----:B-1----:R-:W-:Y:S05]  /*69d0*/  CALL.ABS.NOINC R2 ;  /* 0x0000000002007343 */ /* 0x002fea0003c00000 */
.L_x_115:
[----:B------:R-:W-:Y:S05]  /*69e0*/  WARPSYNC.ALL ;  /* 0x0000000000007948 */ /* 0x000fea0003800000 */
[----:B------:R-:W-:Y:S01]  /*69f0*/  R2UR UR4, R25 ;  /* 0x00000000190472ca */ /* 0x000fe200000e0000 */
[--C-:B------:R-:W-:Y:S01]  /*6a00*/  HADD2.F32 R3, -RZ, R28.reuse.H0_H0 ;  /* 0x2000001cff037230 */ /* 0x100fe20000004100 */
[----:B------:R-:W-:Y:S01]  /*6a10*/  MOV R65, 0x10 ;  /* 0x0000001000417802 */ /* 0x000fe20000000f00 */
[--C-:B------:R-:W-:Y:S01]  /*6a20*/  HADD2.F32 R20, -RZ, R29.reuse.H0_H0 ;  /* 0x2000001dff147230 */ /* 0x100fe20000004100 */
[----:B------:R-:W-:Y:S01]  /*6a30*/  LOP3.LUT P6, RZ, R45, 0x40, RZ, 0xc0, !PT ;  /* 0x000000402dff7812 */ /* 0x000fe200078cc0ff */
[----:B------:R-:W-:Y:S01]  /*6a40*/  HADD2.F32 R21, -RZ, R29.H1_H1 ;  /* 0x3000001dff157230 */ /* 0x000fe20000004100 */
[----:B------:R-:W-:Y:S01]  /*6a50*/  ISETP.NE.AND P0, PT, R60, RZ, PT ;  /* 0x000000ff3c00720c */ /* 0x000fe20003f05270 */
[----:B------:R-:W-:Y:S01]  /*6a60*/  BSSY.RECONVERGENT B0, `(.L_x_116) ;  /* 0x0000052000007945 */ /* 0x000fe20003800200 */
[----:B------:R-:W-:Y:S04]  /*6a70*/  SEL R65, R65, 0xfffffff0, !P6 ;  /* 0xfffffff041417807 */ /* 0x000fe80007000000 */
[----:B------:R-:W-:Y:S01]  /*6a80*/  IADD3 R62, PT, PT, R62, R65, RZ ;  /* 0x000000413e3e7210 */ /* 0x000fe20007ffe0ff */
[----:B--2---:R-:W1:Y:S02]  /*6a90*/  LDTM.x16 R4, tmem[UR4] ;  /* 0x00000004000479ee */ /* 0x004e640008240000 */
[C---:B-1-3--:R-:W-:Y:S01]  /*6aa0*/  FMUL R0, R24.reuse, R4 ;  /* 0x0000000418007220 */ /* 0x04afe20000400000 */
[----:B------:R-:W-:Y:S02]  /*6ab0*/  HADD2.F32 R4, -RZ, R28.H1_H1 ;  /* 0x3000001cff047230 */ /* 0x000fe40000004100 */
[C---:B------:R-:W-:Y:S01]  /*6ac0*/  FMUL R2, R24.reuse, R5 ;  /* 0x0000000518027220 */ /* 0x040fe20000400000 */
[C---:B------:R-:W-:Y:S01]  /*6ad0*/  FMUL R7, R24.reuse, R7 ;  /* 0x0000000718077220 */ /* 0x040fe20000400000 */
[C---:B------:R-:W-:Y:S01]  /*6ae0*/  FFMA R0, R27.reuse, R3, R0 ;  /* 0x000000031b007223 */ /* 0x040fe20000000000 */
[C---:B------:R-:W-:Y:S01]  /*6af0*/  FMUL R3, R24.reuse, R6 ;  /* 0x0000000618037220 */ /* 0x040fe20000400000 */
[C---:B------:R-:W-:Y:S01]  /*6b00*/  FFMA R2, R27.reuse, R4, R2 ;  /* 0x000000041b027223 */ /* 0x040fe20000000002 */
[C---:B------:R-:W-:Y:S01]  /*6b10*/  FMUL R4, R24.reuse, R8 ;  /* 0x0000000818047220 */ /* 0x040fe20000400000 */
[C---:B------:R-:W-:Y:S01]  /*6b20*/  FMUL R8, R24.reuse, R12 ;  /* 0x0000000c18087220 */ /* 0x040fe20000400000 */
[----:B------:R-:W-:Y:S01]  /*6b30*/  FMUL R12, R24, R16 ;  /* 0x00000010180c7220 */ /* 0x000fe20000400000 */
[--C-:B------:R-:W-:Y:S01]  /*6b40*/  HADD2.F32 R16, -RZ, R30.reuse.H0_H0 ;  /* 0x2000001eff107230 */ /* 0x100fe20000004100 */
[----:B------:R-:W-:Y:S01]  /*6b50*/  F2FP.F16.F32.PACK_AB R32, R2, R0 ;  /* 0x000000000220723e */ /* 0x000fe200000000ff */
[----:B------:R-:W-:Y:S02]  /*6b60*/  HADD2.F32 R0, -RZ, R30.H1_H1 ;  /* 0x3000001eff007230 */ /* 0x000fe40000004100 */
[C---:B------:R-:W-:Y:S01]  /*6b70*/  FMUL R5, R24.reuse, R9 ;  /* 0x0000000918057220 */ /* 0x040fe20000400000 */
[C---:B------:R-:W-:Y:S01]  /*6b80*/  FFMA R3, R27.reuse, R20, R3 ;  /* 0x000000141b037223 */ /* 0x040fe20000000003 */
[C---:B------:R-:W-:Y:S01]  /*6b90*/  FFMA R7, R27.reuse, R21, R7 ;  /* 0x000000151b077223 */ /* 0x040fe20000000007 */
[--C-:B------:R-:W-:Y:S02]  /*6ba0*/  HADD2.F32 R2, -RZ, R31.reuse.H0_H0 ;  /* 0x2000001fff027230 */ /* 0x100fe40000004100 */
[C---:B------:R-:W-:Y:S01]  /*6bb0*/  FFMA R4, R27.reuse, R16, R4 ;  /* 0x000000101b047223 */ /* 0x040fe20000000004 */
[C---:B------:R-:W-:Y:S01]  /*6bc0*/  FMUL R6, R24.reuse, R10 ;  /* 0x0000000a18067220 */ /* 0x040fe20000400000 */
[C---:B------:R-:W-:Y:S01]  /*6bd0*/  FFMA R5, R27.reuse, R0, R5 ;  /* 0x000000001b057223 */ /* 0x040fe20000000005 */
[----:B------:R-:W-:Y:S02]  /*6be0*/  HADD2.F32 R16, -RZ, R31.H1_H1 ;  /* 0x3000001fff107230 */ /* 0x000fe40000004100 */
[C---:B------:R-:W-:Y:S01]  /*6bf0*/  FMUL R11, R24.reuse, R11 ;  /* 0x0000000b180b7220 */ /* 0x040fe20000400000 */
[--C-:B------:R-:W-:Y:S02]  /*6c00*/  HADD2.F32 R0, -RZ, R36.reuse.H0_H0 ;  /* 0x20000024ff007230 */ /* 0x100fe40000004100 */
[----:B------:R-:W-:Y:S01]  /*6c10*/  FFMA R6, R27, R2, R6 ;  /* 0x000000021b067223 */ /* 0x000fe20000000006 */
[----:B------:R-:W-:Y:S01]  /*6c20*/  F2FP.F16.F32.PACK_AB R33, R7, R3 ;  /* 0x000000030721723e */ /* 0x000fe200000000ff */
[----:B------:R-:W-:Y:S02]  /*6c30*/  HADD2.F32 R2, -RZ, R36.H1_H1 ;  /* 0x30000024ff027230 */ /* 0x000fe40000004100 */
[C---:B------:R-:W-:Y:S01]  /*6c40*/  FFMA R11, R27.reuse, R16, R11 ;  /* 0x000000101b0b7223 */ /* 0x040fe2000000000b */
[C---:B------:R-:W-:Y:S01]  /*6c50*/  FMUL R9, R24.reuse, R13 ;  /* 0x0000000d18097220 */ /* 0x040fe20000400000 */
[--C-:B------:R-:W-:Y:S02]  /*6c60*/  HADD2.F32 R3, -RZ, R37.reuse.H0_H0 ;  /* 0x20000025ff037230 */ /* 0x100fe40000004100 */
[C---:B------:R-:W-:Y:S01]  /*6c70*/  FFMA R8, R27.reuse, R0, R8 ;  /* 0x000000001b087223 */ /* 0x040fe20000000008 */
[C---:B------:R-:W-:Y:S01]  /*6c80*/  FMUL R10, R24.reuse, R14 ;  /* 0x0000000e180a7220 */ /* 0x040fe20000400000 */
[----:B------:R-:W-:Y:S02]  /*6c90*/  HADD2.F32 R0, -RZ, R37.H1_H1 ;  /* 0x30000025ff007230 */ /* 0x000fe40000004100 */
[C---:B------:R-:W-:Y:S01]  /*6ca0*/  FMUL R15, R24.reuse, R15 ;  /* 0x0000000f180f7220 */ /* 0x040fe20000400000 */
[C---:B------:R-:W-:Y:S01]  /*6cb0*/  FFMA R9, R27.reuse, R2, R9 ;  /* 0x000000021b097223 */ /* 0x040fe20000000009 */
[----:B------:R-:W-:Y:S01]  /*6cc0*/  FFMA R10, R27, R3, R10 ;  /* 0x000000031b0a7223 */ /* 0x000fe2000000000a */
[--C-:B------:R-:W-:Y:S01]  /*6cd0*/  HADD2.F32 R2, -RZ, R38.reuse.H0_H0 ;  /* 0x20000026ff027230 */ /* 0x100fe20000004100 */
[----:B------:R-:W-:Y:S01]  /*6ce0*/  F2FP.F16.F32.PACK_AB R34, R5, R4 ;  /* 0x000000040522723e */ /* 0x000fe200000000ff */
[----:B------:R-:W-:Y:S02]  /*6cf0*/  HADD2.F32 R3, -RZ, R38.H1_H1 ;  /* 0x30000026ff037230 */ /* 0x000fe40000004100 */
[----:B------:R-:W-:Y:S01]  /*6d00*/  FFMA R15, R27, R0, R15 ;  /* 0x000000001b0f7223 */ /* 0x000fe2000000000f */
[C---:B------:R-:W-:Y:S01]  /*6d10*/  FMUL R13, R24.reuse, R17 ;  /* 0x00000011180d7220 */ /* 0x040fe20000400000 */
[--C-:B------:R-:W-:Y:S02]  /*6d20*/  HADD2.F32 R4, -RZ, R39.reuse.H0_H0 ;  /* 0x20000027ff047230 */ /* 0x100fe40000004100 */
[C---:B------:R-:W-:Y:S01]  /*6d30*/  FMUL R14, R24.reuse, R18 ;  /* 0x00000012180e7220 */ /* 0x040fe20000400000 */
[----:B------:R-:W-:Y:S02]  /*6d40*/  HADD2.F32 R0, -RZ, R39.H1_H1 ;  /* 0x30000027ff007230 */ /* 0x000fe40000004100 */
[----:B------:R-:W-:Y:S01]  /*6d50*/  FMUL R19, R24, R19 ;  /* 0x0000001318137220 */ /* 0x000fe20000400000 */
[----:B------:R-:W-:Y:S01]  /*6d60*/  F2FP.F16.F32.PACK_AB R35, R11, R6 ;  /* 0x000000060b23723e */ /* 0x000fe200000000ff */
[C---:B------:R-:W-:Y:S01]  /*6d70*/  FFMA R12, R27.reuse, R2, R12 ;  /* 0x000000021b0c7223 */ /* 0x040fe2000000000c */
[C---:B------:R-:W-:Y:S01]  /*6d80*/  FFMA R13, R27.reuse, R3, R13 ;  /* 0x000000031b0d7223 */ /* 0x040fe2000000000d */
[C---:B------:R-:W-:Y:S01]  /*6d90*/  FFMA R14, R27.reuse, R4, R14 ;  /* 0x000000041b0e7223 */ /* 0x040fe2000000000e */
[----:B------:R-:W-:Y:S01]  /*6da0*/  FFMA R19, R27, R0, R19 ;  /* 0x000000001b137223 */ /* 0x000fe20000000013 */
[----:B------:R1:W-:Y:S01]  /*6db0*/  STS.128 [R56+UR43+0x200], R32 ;  /* 0x0002002038007988 */ /* 0x0003e20008000c2b */
[----:B------:R-:W-:Y:S02]  /*6dc0*/  F2FP.F16.F32.PACK_AB R8, R9, R8 ;  /* 0x000000080908723e */ /* 0x000fe400000000ff */
[----:B------:R-:W-:Y:S02]  /*6dd0*/  F2FP.F16.F32.PACK_AB R9, R15, R10 ;  /* 0x0000000a0f09723e */ /* 0x000fe400000000ff */
[----:B------:R-:W-:Y:S02]  /*6de0*/  F2FP.F16.F32.PACK_AB R10, R13, R12 ;  /* 0x0000000c0d0a723e */ /* 0x000fe400000000ff */
[----:B------:R-:W-:Y:S05]  /*6df0*/  F2FP.F16.F32.PACK_AB R11, R19, R14 ;  /* 0x0000000e130b723e */ /* 0x000fea00000000ff */
[----:B------:R1:W-:Y:S01]  /*6e00*/  STS.128 [R62+0x200], R8 ;  /* 0x000200083e007388 */ /* 0x0003e20000000c00 */
[----:B------:R-:W-:Y:S01]  /*6e10*/  @!PT LDS RZ, [RZ] ;  /* 0x00000000fffff984 */ /* 0x000fe20000000800 */
[----:B------:R-:W-:Y:S01]  /*6e20*/  @!PT LDS RZ, [RZ] ;  /* 0x00000000fffff984 */ /* 0x000fe20000000800 */
[----:B------:R-:W-:Y:S01]  /*6e30*/  @!PT LDS RZ, [RZ] ;  /* 0x00000000fffff984 */ /* 0x000fe20000000800 */
[----:B------:R-:W-:Y:S01]  /*6e40*/  @!PT LDS RZ, [RZ] ;  /* 0x00000000fffff984 */ /* 0x000fe20000000800 */
[----:B------:R2:W-:Y:S07]  /*6e50*/  MEMBAR.ALL.CTA ;  /* 0x0000000000007992 */ /* 0x0005ee0000008000 */
[----:B--2---:R-:W2:Y:S02]  /*6e60*/  FENCE.VIEW.ASYNC.S ;  /* 0x00000000000073c6 */ /* 0x004ea40000000000 */
[----:B--2---:R-:W-:Y:S06]  /*6e70*/  BAR.SYNC.DEFER_BLOCKING 0x1, 0x80 ;  /* 0x0042000000007b1d */ /* 0x004fec0000010000 */
[----:B------:R-:W-:Y:S05]  /*6e80*/  @P0 BRA `(.L_x_117) ;  /* 0x00000000003c0947 */ /* 0x000fea0003800000 */
[----:B------:R-:W2:Y:S01]  /*6e90*/  LDCU.64 UR6, c[0x0][0x348] ;  /* 0x00006900ff0677ac */ /* 0x000ea20008000a00 */
[----:B------:R-:W-:Y:S01]  /*6ea0*/  UIADD3 UR4, UPT, UPT, UR43, 0x200, URZ ;  /* 0x000002002b047890 */ /* 0x000fe2000fffe0ff */
[----:B------:R-:W-:Y:S01]  /*6eb0*/  UMOV UR51, UR36 ;  /* 0x0000002400337c82 */ /* 0x000fe20008000000 */
[----:B------:R-:W-:Y:S02]  /*6ec0*/  UIADD3 UR9, UPT, UPT, UR49, 0x40, URZ ;  /* 0x0000004031097890 */ /* 0x000fe4000fffe0ff */
[----:B------:R-:W-:Y:S02]  /*6ed0*/  UIADD3 UR8, UPT, UPT, UR43, 0xa00, URZ ;  /* 0x00000a002b087890 */ /* 0x000fe4000fffe0ff */
[----:B------:R-:W-:Y:S01]  /*6ee0*/  MOV R52, UR4 ;  /* 0x0000000400347c02 */ /* 0x000fe20008000f00 */
[----:B------:R-:W-:Y:S01]  /*6ef0*/  UMOV UR10, UR50 ;  /* 0x00000032000a7c82 */ /* 0x000fe20008000000 */
[----:B------:R-:W-:Y:S02]  /*6f00*/  UMOV UR11, UR36 ;  /* 0x00000024000b7c82 */ /* 0x000fe40008000000 */
[----:B------:R-:W-:Y:S01]  /*6f10*/  R2UR UR48, R52 ;  /* 0x00000000343072ca */ /* 0x000fe200000e0000 */
[----:B--2---:R-:W-:Y:S04]  /*6f20*/  UIADD3 UR4, UP0, UPT, UR6, 0x680, URZ ;  /* 0x0000068006047890 */ /* 0x004fe8000ff1e0ff */
[----:B------:R-:W-:Y:S09]  /*6f30*/  UIADD3.X UR5, UPT, UPT, URZ, UR7, URZ, UP0, !UPT ;  /* 0x00000007ff057290 */ /* 0x000ff200087fe4ff */
[----:B------:R2:W-:Y:S01]  /*6f40*/  UTMASTG.3D [UR48], [UR4] ;  /* 0x00000030040073b5 */ /* 0x0005e20008010000 */
[----:B------:R2:W-:Y:S01]  /*6f50*/  UTMASTG.3D [UR8], [UR4] ;  /* 0x00000008040073b5 */ /* 0x0005e20008010000 */
[----:B------:R0:W-:Y:S01]  /*6f60*/  UTMACMDFLUSH ;  /* 0x00000000000079b7 */ /* 0x0001e20000000000 */
[----:B--2---:R-:W-:Y:S04]  /*6f70*/  DEPBAR.LE SB0, 0x1 ;  /* 0x000080400000791a */ /* 0x004fe80000000000 */
.L_x_117:
[----:B------:R-:W-:Y:S05]  /*6f80*/  BSYNC.RECONVERGENT B0 ;  /* 0x0000000000007941 */ /* 0x000fea0003800200 */
.L_x_116:
[----:B------:R-:W-:Y:S01]  /*6f90*/  BAR.SYNC.DEFER_BLOCKING 0x1, 0x80 ;  /* 0x0042000000007b1d */ /* 0x000fe20000010000 */
[----:B------:R-:W-:Y:S01]  /*6fa0*/  ISETP.NE.AND P1, PT, R61, RZ, PT ;  /* 0x000000ff3d00720c */ /* 0x000fe20003f25270 */
[----:B------:R-:W-:Y:S01]  /*6fb0*/  UISETP.NE.AND UP0, UPT, UR52, URZ, UPT ;  /* 0x000000ff3400728c */ /* 0x000fe2000bf05270 */
[----:B------:R-:W-:Y:S11]  /*6fc0*/  LEA R2, R26, UR43, 0x3 ;  /* 0x0000002b1a027c11 */ /* 0x000ff6000f8e18ff */
[----:B------:R-:W-:Y:S01]  /*6fd0*/  @P1 SHF.L.U32 R3, R59, 0x1f, RZ ;  /* 0x0000001f3b031819 */ /* 0x000fe200000006ff */
[----:B------:R-:W-:Y:S06]  /*6fe0*/  BRA.U !UP0, `(.L_x_118) ;  /* 0x0000000108247547 */ /* 0x000fec000b800000 */
[----:B------:R-:W-:Y:S01]  /*6ff0*/  IMAD.U32 R4, RZ, RZ, UR46 ;  /* 0x0000002eff047e24 */ /* 0x000fe2000f8e00ff */
[----:B------:R-:W-:Y:S01]  /*7000*/  MOV R0, UR47 ;  /* 0x0000002f00007c02 */ /* 0x000fe20008000f00 */
[----:B------:R-:W-:Y:S03]  /*7010*/  UIADD3 UR4, UPT, UPT, UR46, 0x1, URZ ;  /* 0x000000012e047890 */ /* 0x000fe6000fffe0ff */
[----:B------:R-:W-:Y:S01]  /*7020*/  @P1 LEA R4, R4, UR43, 0x3 ;  /* 0x0000002b04041c11 */ /* 0x000fe2000f8e18ff */
[----:B------:R-:W-:Y:S04]  /*7030*/  UISETP.NE.AND UP0, UPT, UR4, 0x4, UPT ;  /* 0x000000040400788c */ /* 0x000fe8000bf05270 */
[----:B------:R-:W-:Y:S01]  /*7040*/  @P1 VIADD R4, R4, 0x60 ;  /* 0x0000006004041836 */ /* 0x000fe20000000000 */
[----:B------:R-:W-:Y:S04]  /*7050*/  USEL UR46, UR4, URZ, UP0 ;  /* 0x000000ff042e7287 */ /* 0x000fe80008000000 */
[----:B------:R-:W-:Y:S04]  /*7060*/  @P1 PRMT R0, R0, 0x654, R4 ;  /* 0x0000065400001816 */ /* 0x000fe80000000004 */
[----:B------:R2:W-:Y:S04]  /*7070*/  @P1 SYNCS.ARRIVE.TRANS64.RED.A1T0 RZ, [R0+URZ], RZ ;  /* 0x000000ff00ff19a7 */ /* 0x0005e800081004ff */
.L_x_118:
[----:B------:R-:W3:Y:S01]  /*7080*/  @P1 SYNCS.PHASECHK.TRANS64.TRYWAIT P0, [R2+URZ+0x40], R3 ;  /* 0x00004003020015a7 */ /* 0x000ee200080011ff */
[----:B------:R-:W-:Y:S01]  /*7090*/  BSSY B1, `(.L_x_119) ;  /* 0x0000012000017945 */ /* 0x000fe20003800000 */
[----:B---3--:R-:W-:Y:S03]  /*70a0*/  @P1 SEL R63, RZ, 0x1, !P0 ;  /* 0x00000001ff3f1807 */ /* 0x008fe60004000000 */
[----:B------:R-:W-:Y:S05]  /*70b0*/  @!P1 BRA `(.L_x_120) ;  /* 0x00000000003c9947 */ /* 0x000fea0003800000 */
[----:B------:R-:W-:Y:S01]  /*70c0*/  ISETP.NE.AND P1, PT, R64, RZ, PT ;  /* 0x000000ff4000720c */ /* 0x000fe20003f25270 */
[----:B------:R-:W-:Y:S01]  /*70d0*/  BSSY B0, `(.L_x_121) ;  /* 0x0000009000007945 */ /* 0x000fe20003800000 */
[----:B------:R-:W-:Y:S11]  /*70e0*/  ISETP.NE.AND P0, PT, R63, RZ, PT ;  /* 0x000000ff3f00720c */ /* 0x000ff60003f05270 */
[----:B------:R-:W-:Y:S05]  /*70f0*/  @P1 IMAD R4, R26, 0x1000, R56 ;  /* 0x000010001a041824 */ /* 0x000fea00078e0238 */
[----:B------:R-:W-:Y:S05]  /*7100*/  @P1 IADD3 R3, PT, PT, R4, UR43, RZ ;  /* 0x0000002b04031c10 */ /* 0x000fea000fffe0ff */
[----:B------:R-:W-:Y:S01]  /*7110*/  @P1 IMAD.IADD R3, R65, 0x1, R3 ;  /* 0x0000000141031824 */ /* 0x000fe200078e0203 */
[----:B------:R-:W-:Y:S06]  /*7120*/  @P0 BRA `(.L_x_122) ;  /* 0x00000000000c0947 */ /* 0x000fec0003800000 */
[----:B--2---:R-:W-:Y:S04]  /*7130*/  SHF.L.U32 R0, R59, 0x1f, RZ ;  /* 0x0000001f3b007819 */ /* 0x004fe800000006ff */
[----:B------:R-:W2:Y:S02]  /*7140*/  SYNCS.PHASECHK.TRANS64.TRYWAIT P0, [R2+URZ+0x40], R0 ;  /* 0x00004000020075a7 */ /* 0x000ea400080011ff */
[----:B--2---:R-:W-:Y:S05]  /*7150*/  @!P0 BRA `(.L_x_123) ;  /* 0x0000002800208947 */ /* 0x004fea0003800000 */
.L_x_122:
[----:B------:R-:W-:Y:S05]  /*7160*/  BSYNC B0 ;  /* 0x0000000000007941 */ /* 0x000fea0003800000 */
.L_x_121:
[----:B------:R-:W-:Y:S02]  /*7170*/  ISETP.NE.AND P0, PT, R64, RZ, PT ;  /* 0x000000ff4000720c */ /* 0x000fe40003f05270 */
[----:B------:R-:W-:Y:S11]  /*7180*/  IADD3 R26, PT, PT, R26, 0x1, RZ ;  /* 0x000000011a1a7810 */ /* 0x000ff60007ffe0ff */
[----:B------:R3:W4:Y:S04]  /*7190*/  @P0 LDS.128 R28, [R4+UR43+0x200] ;  /* 0x0002002b041c0984 */ /* 0x0007280008000c00 */
[----:B------:R3:W1:Y:S02]  /*71a0*/  @P0 LDS.128 R36, [R3+0x200] ;  /* 0x0002000003240984 */ /* 0x0006640000000c00 */
.L_x_120:
[----:B------:R-:W-:Y:S05]  /*71b0*/  BSYNC B1 ;  /* 0x0000000000017941 */ /* 0x000fea0003800000 */
.L_x_119:
[----:B--2---:R-:W-:Y:S05]  /*71c0*/  VIADD R0, R25, 0x10 ;  /* 0x0000001019007836 */ /* 0x004fea0000000000 */
[----:B------:R-:W-:Y:S04]  /*71d0*/  SHF.R.U32.HI R0, RZ, 0x15, R0 ;  /* 0x00000015ff007819 */ /* 0x000fe80000011600 */
[----:B------:R-:W-:Y:S11]  /*71e0*/  LOP3.LUT P0, RZ, R0, 0x3, R47, 0x48, !PT ;  /* 0x0000000300ff7812 */ /* 0x000ff6000780482f */
[----:B------:R-:W-:Y:S02]  /*71f0*/  @!UPT UIADD3 URZ, UPT, UPT, URZ, URZ, URZ ;  /* 0x000000fffffff290 */ /* 0x000fe4000fffe0ff */
[----:B------:R-:W-:Y:S05]  /*7200*/  @!P0 BRA `(.L_x_124) ;  /* 0x0000000000408947 */ /* 0x000fea0003800000 */
[----:B------:R-:W2:Y:S01]  /*7210*/  LDCU.64 UR8, c[0x4][0x70] ;  /* 0x01000e00ff0877ac */ /* 0x000ea20008000a00 */
[----:B---3--:R-:W-:Y:S01]  /*7220*/  MOV R3, 0x0 ;  /* 0x0000000000037802 */ /* 0x008fe20000000f00 */
[----:B------:R-:W-:Y:S02]  /*7230*/  HFMA2 R12, -RZ, RZ, 0, 5.9604644775390625e-08 ;  /* 0x00000001ff0c7431 */ /* 0x000fe400000001ff */
[----:B-1----:R-:W-:Y:S02]  /*7240*/  IMAD.MOV.U32 R8, RZ, RZ, 0x192 ;  /* 0x00000192ff087424 */ /* 0x002fe400078e00ff */
[----:B------:R-:W-:Y:S01]  /*7250*/  IMAD.MOV.U32 R13, RZ, RZ, RZ ;  /* 0x000000ffff0d7224 */ /* 0x000fe200078e00ff */
[----:B------:R-:W1:Y:S01]  /*7260*/  LDCU.64 UR6, c[0x4][0x78] ;  /* 0x01000f00ff0677ac */ /* 0x000e620008000a00 */
[----:B------:R-:W3:Y:S01]  /*7270*/  LDC.64 R2, c[0x4][R3] ;  /* 0x0100000003027b82 */ /* 0x000ee20000000a00 */
[----:B------:R-:W5:Y:S01]  /*7280*/  LDCU.64 UR4, c[0x4][0x10] ;  /* 0x01000200ff0477ac */ /* 0x000f620008000a00 */
[----:B--2---:R-:W-:Y:S01]  /*7290*/  MOV R5, UR9 ;  /* 0x0000000900057c02 */ /* 0x004fe20008000f00 */
[----:B------:R-:W-:Y:S01]  /*72a0*/  IMAD.U32 R4, RZ, RZ, UR8 ;  /* 0x00000008ff047e24 */ /* 0x000fe2000f8e00ff */
[----:B-1----:R-:W-:Y:S01]  /*72b0*/  MOV R7, UR7 ;  /* 0x0000000700077c02 */ /* 0x002fe20008000f00 */
[----:B------:R-:W-:Y:S01]  /*72c0*/  IMAD.U32 R6, RZ, RZ, UR6 ;  /* 0x00000006ff067e24 */ /* 0x000fe2000f8e00ff */
[----:B-----5:R-:W-:Y:S01]  /*72d0*/  MOV R11, UR5 ;  /* 0x00000005000b7c02 */ /* 0x020fe20008000f00 */
[----:B------:R-:W-:Y:S02]  /*72e0*/  IMAD.U32 R10, RZ, RZ, UR4 ;  /* 0x00000004ff0a7e24 */ /* 0x000fe4000f8e00ff */
[----:B------:R-:W-:Y:S07]  /*72f0*/  LEPC R20, `(.L_x_124) ;  /* 0x000000001014794e */ /* 0x000fee0000000000 */
[----:B---34-:R-:W-:Y:S05]  /*7300*/  CALL.ABS.NOINC R2 ;  /* 0x0000000002007343 */ /* 0x018fea0003c00000 */
.L_x_124:
[----:B------:R-:W-:Y:S01]  /*7310*/  ISETP.NE.AND P6, PT, R61, RZ, PT ;  /* 0x000000ff3d00720c */ /* 0x000fe20003fc5270 */
[----:B------:R-:W-:Y:S05]  /*7320*/  WARPSYNC.ALL ;  /* 0x0000000000007948 */ /* 0x000fea0003800000 */
[----:B------:R-:W-:Y:S01]  /*7330*/  R2UR UR4, R25 ;  /* 0x00000000190472ca */ /* 0x000fe200000e0000 */
[----:B---34-:R-:W-:Y:S01]  /*7340*/  HADD2.F32 R3, -RZ, R28.H0_H0 ;  /* 0x2000001cff037230 */ /* 0x018fe20000004100 */
[----:B------:R-:W-:Y:S01]  /*7350*/  ISETP.NE.AND P0, PT, R60, RZ, PT ;  /* 0x000000ff3c00720c */ /* 0x000fe20003f05270 */
[----:B------:R-:W-:Y:S01]  /*7360*/  HADD2.F32 R20, -RZ, R30.H0_H0 ;  /* 0x2000001eff147230 */ /* 0x000fe20000004100 */
[----:B------:R-:W-:Y:S09]  /*7370*/  BSSY.RECONVERGENT B0, `(.L_x_125) ;  /* 0x0000058000007945 */ /* 0x000ff20003800200 */
[----:B-1----:R-:W1:Y:S02]  /*7380*/  LDTM.x16 R4, tmem[UR4+0x10] ;  /* 0x00001004000479ee */ /* 0x002e640008240000 */
[C---:B-1----:R-:W-:Y:S01]  /*7390*/  FMUL R0, R24.reuse, R4 ;  /* 0x0000000418007220 */ /* 0x042fe20000400000 */
[----:B------:R-:W-:Y:S02]  /*73a0*/  HADD2.F32 R4, -RZ, R28.H1_H1 ;  /* 0x3000001cff047230 */ /* 0x000fe40000004100 */
[C---:B------:R-:W-:Y:S01]  /*73b0*/  FMUL R2, R24.reuse, R5 ;  /* 0x0000000518027220 */ /* 0x040fe20000400000 */
[--C-:B------:R-:W-:Y:S02]  /*73c0*/  HADD2.F32 R5, -RZ, R29.reuse.H0_H0 ;  /* 0x2000001dff057230 */ /* 0x100fe40000004100 */
[C---:B------:R-:W-:Y:S01]  /*73d0*/  FFMA R0, R27.reuse, R3, R0 ;  /* 0x000000031b007223 */ /* 0x040fe20000000000 */
[C---:B------:R-:W-:Y:S01]  /*73e0*/  FMUL R3, R24.reuse, R6 ;  /* 0x0000000618037220 */ /* 0x040fe20000400000 */
[----:B------:R-:W-:Y:S02]  /*73f0*/  HADD2.F32 R6, -RZ, R29.H1_H1 ;  /* 0x3000001dff067230 */ /* 0x000fe40000004100 */
[C---:B------:R-:W-:Y:S01]  /*7400*/  FFMA R2, R27.reuse, R4, R2 ;  /* 0x000000041b027223 */ /* 0x040fe20000000002 */
[C---:B------:R-:W-:Y:S01]  /*7410*/  FMUL R7, R24.reuse, R7 ;  /* 0x0000000718077220 */ /* 0x040fe20000400000 */
[C---:B------:R-:W-:Y:S01]  /*7420*/  FFMA R3, R27.reuse, R5, R3 ;  /* 0x000000051b037223 */ /* 0x040fe20000000003 */
[C---:B------:R-:W-:Y:S01]  /*7430*/  FMUL R4, R24.reuse, R8 ;  /* 0x0000000818047220 */ /* 0x040fe20000400000 */
[----:B------:R-:W-:Y:S01]  /*7440*/  FMUL R5, R24, R9 ;  /* 0x0000000918057220 */ /* 0x000fe20000400000 */
[----:B------:R-:W-:Y:S01]  /*7450*/  F2FP.F16.F32.PACK_AB R32, R2, R0 ;  /* 0x000000000220723e */ /* 0x000fe200000000ff */
[C---:B------:R-:W-:Y:S01]  /*7460*/  FFMA R7, R27.reuse, R6, R7 ;  /* 0x000000061b077223 */ /* 0x040fe20000000007 */
[----:B------:R-:W-:Y:S02]  /*7470*/  HADD2.F32 R0, -RZ, R30.H1_H1 ;  /* 0x3000001eff007230 */ /* 0x000fe40000004100 */
[----:B------:R-:W-:Y:S01]  /*7480*/  FFMA R4, R27, R20, R4 ;  /* 0x000000141b047223 */ /* 0x000fe20000000004 */
[--C-:B------:R-:W-:Y:S02]  /*7490*/  HADD2.F32 R2, -RZ, R31.reuse.H0_H0 ;  /* 0x2000001fff027230 */ /* 0x100fe40000004100 */
[C---:B------:R-:W-:Y:S01]  /*74a0*/  FMUL R6, R24.reuse, R10 ;  /* 0x0000000a18067220 */ /* 0x040fe20000400000 */
[----:B------:R-:W-:Y:S01]  /*74b0*/  F2FP.F16.F32.PACK_AB R33, R7, R3 ;  /* 0x000000030721723e */ /* 0x000fe200000000ff */
[----:B------:R-:W-:Y:S02]  /*74c0*/  HADD2.F32 R3, -RZ, R31.H1_H1 ;  /* 0x3000001fff037230 */ /* 0x000fe40000004100 */
[C---:B------:R-:W-:Y:S01]  /*74d0*/  FFMA R5, R27.reuse, R0, R5 ;  /* 0x000000001b057223 */ /* 0x040fe20000000005 */
[C---:B------:R-:W-:Y:S01]  /*74e0*/  FMUL R11, R24.reuse, R11 ;  /* 0x0000000b180b7220 */ /* 0x040fe20000400000 */
[--C-:B------:R-:W-:Y:S02]  /*74f0*/  HADD2.F32 R7, -RZ, R36.reuse.H0_H0 ;  /* 0x20000024ff077230 */ /* 0x100fe40000004100 */
[C---:B------:R-:W-:Y:S01]  /*7500*/  FMUL R8, R24.reuse, R12 ;  /* 0x0000000c18087220 */ /* 0x040fe20000400000 */
[----:B------:R-:W-:Y:S02]  /*7510*/  HADD2.F32 R0, -RZ, R36.H1_H1 ;  /* 0x30000024ff007230 */ /* 0x000fe40000004100 */
[C---:B------:R-:W-:Y:S01]  /*7520*/  FMUL R9, R24.reuse, R13 ;  /* 0x0000000d18097220 */ /* 0x040fe20000400000 */
[C---:B------:R-:W-:Y:S01]  /*7530*/  FFMA R6, R27.reuse, R2, R6 ;  /* 0x000000021b067223 */ /* 0x040fe20000000006 */
[C---:B------:R-:W-:Y:S01]  /*7540*/  FFMA R11, R27.reuse, R3, R11 ;  /* 0x000000031b0b7223 */ /* 0x040fe2000000000b */
[C---:B------:R-:W-:Y:S01]  /*7550*/  FFMA R8, R27.reuse, R7, R8 ;  /* 0x000000071b087223 */ /* 0x040fe20000000008 */
[C---:B------:R-:W-:Y:S01]  /*7560*/  FFMA R9, R27.reuse, R0, R9 ;  /* 0x000000001b097223 */ /* 0x040fe20000000009 */
[--C-:B------:R-:W-:Y:S02]  /*7570*/  HADD2.F32 R2, -RZ, R37.reuse.H0_H0 ;  /* 0x20000025ff027230 */ /* 0x100fe40000004100 */
[C---:B------:R-:W-:Y:S01]  /*7580*/  FMUL R10, R24.reuse, R14 ;  /* 0x0000000e180a7220 */ /* 0x040fe20000400000 */
[----:B------:R-:W-:Y:S02]  /*7590*/  HADD2.F32 R0, -RZ, R37.H1_H1 ;  /* 0x30000025ff007230 */ /* 0x000fe40000004100 */
[C---:B------:R-:W-:Y:S01]  /*75a0*/  FMUL R15, R24.reuse, R15 ;  /* 0x0000000f180f7220 */ /* 0x040fe20000400000 */
[C---:B------:R-:W-:Y:S01]  /*75b0*/  FMUL R12, R24.reuse, R16 ;  /* 0x00000010180c7220 */ /* 0x040fe20000400000 */
[C---:B------:R-:W-:Y:S01]  /*75c0*/  FFMA R10, R27.reuse, R2, R10 ;  /* 0x000000021b0a7223 */ /* 0x040fe2000000000a */
[--C-:B------:R-:W-:Y:S02]  /*75d0*/  HADD2.F32 R2, -RZ, R38.reuse.H0_H0 ;  /* 0x20000026ff027230 */ /* 0x100fe40000004100 */
[----:B------:R-:W-:Y:S01]  /*75e0*/  FFMA R15, R27, R0, R15 ;  /* 0x000000001b0f7223 */ /* 0x000fe2000000000f */
[----:B------:R-:W-:Y:S01]  /*75f0*/  HADD2.F32 R0, -RZ, R38.H1_H1 ;  /* 0x30000026ff007230 */ /* 0x000fe20000004100 */
[----:B------:R-:W-:Y:S01]  /*7600*/  F2FP.F16.F32.PACK_AB R34, R5, R4 ;  /* 0x000000040522723e */ /* 0x000fe200000000ff */
        /* <DEDUP_REMOVED lines=14> */
[----:B------:R-:W-:Y:S02]  /*76f0*/  F2FP.F16.F32.PACK_AB R11, R19, R14 ;  /* 0x0000000e130b723e */ /* 0x000fe400000000ff */
[----:B------:R-:W-:Y:S02]  /*7700*/  MOV R2, UR46 ;  /* 0x0000002e00027c02 */ /* 0x000fe40008000f00 */
[----:B------:R-:W-:Y:S01]  /*7710*/  MOV R0, UR47 ;  /* 0x0000002f00007c02 */ /* 0x000fe20008000f00 */
[----:B------:R1:W-:Y:S01]  /*7720*/  STS.128 [R62+0x1200], R8 ;  /* 0x001200083e007388 */ /* 0x0003e20000000c00 */
[----:B------:R-:W-:Y:S02]  /*7730*/  @P6 LEA R2, R2, UR43, 0x3 ;  /* 0x0000002b02026c11 */ /* 0x000fe4000f8e18ff */
[----:B------:R-:W-:Y:S02]  /*7740*/  @P6 SHF.L.U32 R3, R59, 0x1f, RZ ;  /* 0x0000001f3b036819 */ /* 0x000fe400000006ff */
[----:B------:R-:W-:Y:S01]  /*7750*/  @P6 IADD3 R2, PT, PT, R2, 0x60, RZ ;  /* 0x0000006002026810 */ /* 0x000fe20007ffe0ff */
[----:B------:R-:W-:Y:S01]  /*7760*/  @!PT LDS RZ, [RZ] ;  /* 0x00000000fffff984 */ /* 0x000fe20000000800 */
[----:B------:R-:W-:Y:S01]  /*7770*/  @!PT LDS RZ, [RZ] ;  /* 0x00000000fffff984 */ /* 0x000fe20000000800 */
[----:B------:R-:W-:Y:S01]  /*7780*/  @!PT LDS RZ, [RZ] ;  /* 0x00000000fffff984 */ /* 0x000fe20000000800 */
[----:B------:R-:W-:Y:S01]  /*7790*/  @!PT LDS RZ, [RZ] ;  /* 0x00000000fffff984 */ /* 0x000fe20000000800 */
[----:B------:R2:W-:Y:S06]  /*77a0*/  MEMBAR.ALL.CTA ;  /* 0x0000000000007992 */ /* 0x0005ec0000008000 */
[----:B--2---:R-:W2:Y:S01]  /*77b0*/  FENCE.VIEW.ASYNC.S ;  /* 0x00000000000073c6 */ /* 0x004ea20000000000 */
[----:B------:R-:W-:Y:S02]  /*77c0*/  @P6 PRMT R0, R0, 0x654, R2 ;  /* 0x0000065400006816 */ /* 0x000fe40000000002 */
[----:B------:R-:W-:Y:S01]  /*77d0*/  LEA R2, R26, UR43, 0x3 ;  /* 0x0000002b1a027c11 */ /* 0x000fe2000f8e18ff */
[----:B--2---:R-:W-:Y:S06]  /*77e0*/  BAR.SYNC.DEFER_BLOCKING 0x1, 0x80 ;  /* 0x0042000000007b1d */ /* 0x004fec0000010000 */
[----:B------:R-:W-:Y:S05]  /*77f0*/  @P0 BRA `(.L_x_126) ;  /* 0x00000000003c0947 */ /* 0x000fea0003800000 */
[----:B------:R-:W2:Y:S01]  /*7800*/  LDCU.64 UR6, c[0x0][0x348] ;  /* 0x00006900ff0677ac */ /* 0x000ea20008000a00 */
[----:B------:R-:W-:Y:S02]  /*7810*/  UIADD3 UR13, UPT, UPT, UR49, 0x10, URZ ;  /* 0x00000010310d7890 */ /* 0x000fe4000fffe0ff */
[----:B------:R-:W-:Y:S01]  /*7820*/  UIADD3 UR12, UPT, UPT, UR43, 0x1200, URZ ;  /* 0x000012002b0c7890 */ /* 0x000fe2000fffe0ff */
[----:B------:R-:W-:Y:S01]  /*7830*/  UMOV UR14, UR50 ;  /* 0x00000032000e7c82 */ /* 0x000fe20008000000 */
[----:B------:R-:W-:Y:S01]  /*7840*/  UMOV UR15, UR36 ;  /* 0x00000024000f7c82 */ /* 0x000fe20008000000 */
[----:B------:R-:W-:Y:S02]  /*7850*/  UIADD3 UR9, UPT, UPT, UR49, 0x50, URZ ;  /* 0x0000005031097890 */ /* 0x000fe4000fffe0ff */
[----:B------:R-:W-:Y:S01]  /*7860*/  UIADD3 UR8, UPT, UPT, UR43, 0x1a00, URZ ;  /* 0x00001a002b087890 */ /* 0x000fe2000fffe0ff */
[----:B------:R-:W-:Y:S01]  /*7870*/  UMOV UR10, UR50 ;  /* 0x00000032000a7c82 */ /* 0x000fe20008000000 */
[----:B------:R-:W-:Y:S01]  /*7880*/  UMOV UR11, UR36 ;  /* 0x00000024000b7c82 */ /* 0x000fe20008000000 */
[----:B--2---:R-:W-:Y:S04]  /*7890*/  UIADD3 UR4, UP0, UPT, UR6, 0x680, URZ ;  /* 0x0000068006047890 */ /* 0x004fe8000ff1e0ff */
[----:B------:R-:W-:Y:S09]  /*78a0*/  UIADD3.X UR5, UPT, UPT, URZ, UR7, URZ, UP0, !UPT ;  /* 0x00000007ff057290 */ /* 0x000ff200087fe4ff */
[----:B------:R2:W-:Y:S01]  /*78b0*/  UTMASTG.3D [UR12], [UR4] ;  /* 0x0000000c040073b5 */ /* 0x0005e20008010000 */
[----:B------:R2:W-:Y:S01]  /*78c0*/  UTMASTG.3D [UR8], [UR4] ;  /* 0x00000008040073b5 */ /* 0x0005e20008010000 */
[----:B------:R0:W-:Y:S01]  /*78d0*/  UTMACMDFLUSH ;  /* 0x00000000000079b7 */ /* 0x0001e20000000000 */
[----:B--2---:R-:W-:Y:S04]  /*78e0*/  DEPBAR.LE SB0, 0x1 ;  /* 0x000080400000791a */ /* 0x004fe80000000000 */
.L_x_126:
[----:B------:R-:W-:Y:S05]  /*78f0*/  BSYNC.RECONVERGENT B0 ;  /* 0x0000000000007941 */ /* 0x000fea0003800200 */
.L_x_125:
[----:B------:R-:W-:Y:S01]  /*7900*/  BAR.SYNC.DEFER_BLOCKING 0x1, 0x80 ;  /* 0x0042000000007b1d */ /* 0x000fe20000010000 */
[----:B------:R-:W-:Y:S04]  /*7910*/  UIADD3 UR4, UPT, UPT, UR46, 0x1, URZ ;  /* 0x000000012e047890 */ /* 0x000fe8000fffe0ff */
[----:B------:R-:W-:Y:S04]  /*7920*/  UISETP.NE.AND UP0, UPT, UR4, 0x4, UPT ;  /* 0x000000040400788c */ /* 0x000fe8000bf05270 */
[----:B------:R-:W-:Y:S01]  /*7930*/  USEL UR44, UR4, URZ, UP0 ;  /* 0x000000ff042c7287 */ /* 0x000fe20008000000 */
[----:B------:R2:W-:Y:S01]  /*7940*/  @P6 SYNCS.ARRIVE.TRANS64.RED.A1T0 RZ, [R0+URZ], RZ ;  /* 0x000000ff00ff69a7 */ /* 0x0005e200081004ff */
[----:B------:R-:W-:Y:S01]  /*7950*/  BSSY B1, `(.L_x_127) ;  /* 0x0000013000017945 */ /* 0x000fe20003800000 */
[----:B------:R-:W3:Y:S02]  /*7960*/  @P6 SYNCS.PHASECHK.TRANS64.TRYWAIT P0, [R2+URZ+0x40], R3 ;  /* 0x00004003020065a7 */ /* 0x000ee400080011ff */
[----:B---3--:R-:W-:Y:S01]  /*7970*/  @P6 SEL R63, RZ, 0x1, !P0 ;  /* 0x00000001ff3f6807 */ /* 0x008fe20004000000 */
[----:B--2---:R-:W-:Y:S06]  /*7980*/  @!P6 BRA `(.L_x_128) ;  /* 0x00000000003ce947 */ /* 0x004fec0003800000 */
[----:B------:R-:W-:Y:S01]  /*7990*/  ISETP.NE.AND P1, PT, R64, RZ, PT ;  /* 0x000000ff4000720c */ /* 0x000fe20003f25270 */
[----:B------:R-:W-:Y:S01]  /*79a0*/  BSSY B0, `(.L_x_129) ;  /* 0x0000009000007945 */ /* 0x000fe20003800000 */
[----:B------:R-:W-:Y:S11]  /*79b0*/  ISETP.NE.AND P0, PT, R63, RZ, PT ;  /* 0x000000ff3f00720c */ /* 0x000ff60003f05270 */
[----:B------:R-:W-:Y:S05]  /*79c0*/  @P1 IMAD R3, R26, 0x1000, R56 ;  /* 0x000010001a031824 */ /* 0x000fea00078e0238 */
[----:B------:R-:W-:Y:S05]  /*79d0*/  @P1 IADD3 R0, PT, PT, R3, UR43, RZ ;  /* 0x0000002b03001c10 */ /* 0x000fea000fffe0ff */
[----:B------:R-:W-:Y:S01]  /*79e0*/  @P1 IMAD.IADD R0, R65, 0x1, R0 ;  /* 0x0000000141001824 */ /* 0x000fe200078e0200 */
[----:B------:R-:W-:Y:S06]  /*79f0*/  @P0 BRA `(.L_x_130) ;  /* 0x00000000000c0947 */ /* 0x000fec0003800000 */
[----:B------:R-:W-:Y:S04]  /*7a00*/  SHF.L.U32 R4, R59, 0x1f, RZ ;  /* 0x0000001f3b047819 */ /* 0x000fe800000006ff */
[----:B------:R-:W2:Y:S02]  /*7a10*/  SYNCS.PHASECHK.TRANS64.TRYWAIT P0, [R2+URZ+0x40], R4 ;  /* 0x00004004020075a7 */ /* 0x000ea400080011ff */
[----:B--2---:R-:W-:Y:S05]  /*7a20*/  @!P0 BRA `(.L_x_131) ;  /* 0x0000002000008947 */ /* 0x004fea0003800000 */
.L_x_130:
[----:B------:R-:W-:Y:S05]  /*7a30*/  BSYNC B0 ;  /* 0x0000000000007941 */ /* 0x000fea0003800000 */
.L_x_129:
[----:B------:R-:W-:Y:S02]  /*7a40*/  ISETP.NE.AND P0, PT, R64, RZ, PT ;  /* 0x000000ff4000720c */ /* 0x000fe40003f05270 */
[----:B------:R-:W-:Y:S11]  /*7a50*/  IADD3 R26, PT, PT, R26, 0x1, RZ ;  /* 0x000000011a1a7810 */ /* 0x000ff60007ffe0ff */
[----:B------:R3:W4:Y:S04]  /*7a60*/  @P0 LDS.128 R28, [R3+UR43+0x200] ;  /* 0x0002002b031c0984 */ /* 0x0007280008000c00 */
[----:B------:R3:W1:Y:S02]  /*7a70*/  @P0 LDS.128 R36, [R0+0x200] ;  /* 0x0002000000240984 */ /* 0x0006640000000c00 */
.L_x_128:
[----:B------:R-:W-:Y:S05]  /*7a80*/  BSYNC B1 ;  /* 0x0000000000017941 */ /* 0x000fea0003800000 */
.L_x_127:
[----:B---3--:R-:W-:Y:S05]  /*7a90*/  VIADD R0, R25, 0x20 ;  /* 0x0000002019007836 */ /* 0x008fea0000000000 */
[----:B------:R-:W-:Y:S04]  /*7aa0*/  SHF.R.U32.HI R0, RZ, 0x15, R0 ;  /* 0x00000015ff007819 */ /* 0x000fe80000011600 */
[----:B------:R-:W-:Y:S11]  /*7ab0*/  LOP3.LUT P0, RZ, R0, 0x3, R47, 0x48, !PT ;  /* 0x0000000300ff7812 */ /* 0x000ff6000780482f */
[----:B------:R-:W-:Y:S02]  /*7ac0*/  @!UPT UIADD3 URZ, UPT, UPT, URZ, URZ, URZ ;  /* 0x000000fffffff290 */ /* 0x000fe4000fffe0ff */
[----:B------:R-:W-:Y:S05]  /*7ad0*/  @!P0 BRA `(.L_x_132) ;  /* 0x0000000000408947 */ /* 0x000fea0003800000 */
[----:B------:R-:W3:Y:S01]  /*7ae0*/  LDCU.64 UR8, c[0x4][0x70] ;  /* 0x01000e00ff0877ac */ /* 0x000ee20008000a00 */
[----:B------:R-:W-:Y:S01]  /*7af0*/  MOV R3, 0x0 ;  /* 0x0000000000037802 */ /* 0x000fe20000000f00 */
[----:B------:R-:W-:Y:S02]  /*7b00*/  HFMA2 R12, -RZ, RZ, 0, 5.9604644775390625e-08 ;  /* 0x00000001ff0c7431 */ /* 0x000fe400000001ff */
[----:B-1----:R-:W-:Y:S02]  /*7b10*/  IMAD.MOV.U32 R8, RZ, RZ, 0x192 ;  /* 0x00000192ff087424 */ /* 0x002fe400078e00ff */
[----:B------:R-:W-:Y:S01]  /*7b20*/  IMAD.MOV.U32 R13, RZ, RZ, RZ ;  /* 0x000000ffff0d7224 */ /* 0x000fe200078e00ff */
[----:B------:R-:W1:Y:S01]  /*7b30*/  LDCU.64 UR6, c[0x4][0x78] ;  /* 0x01000f00ff0677ac */ /* 0x000e620008000a00 */
[----:B--2---:R-:W2:Y:S01]  /*7b40*/  LDC.64 R2, c[0x4][R3] ;  /* 0x0100000003027b82 */ /* 0x004ea20000000a00 */
[----:B------:R-:W5:Y:S01]  /*7b50*/  LDCU.64 UR4, c[0x4][0x10] ;  /* 0x01000200ff0477ac */ /* 0x000f620008000a00 */
[----:B---3--:R-:W-:Y:S01]  /*7b60*/  MOV R5, UR9 ;  /* 0x0000000900057c02 */ /* 0x008fe20008000f00 */
[----:B------:R-:W-:Y:S01]  /*7b70*/  IMAD.U32 R4, RZ, RZ, UR8 ;  /* 0x00000008ff047e24 */ /* 0x000fe2000f8e00ff */
[----:B-1----:R-:W-:Y:S01]  /*7b80*/  MOV R7, UR7 ;  /* 0x0000000700077c02 */ /* 0x002fe20008000f00 */
[----:B------:R-:W-:Y:S01]  /*7b90*/  IMAD.U32 R6, RZ, RZ, UR6 ;  /* 0x00000006ff067e24 */ /* 0x000fe2000f8e00ff */
[----:B-----5:R-:W-:Y:S01]  /*7ba0*/  MOV R11, UR5 ;  /* 0x00000005000b7c02 */ /* 0x020fe20008000f00 */
[----:B------:R-:W-:Y:S02]  /*7bb0*/  IMAD.U32 R10, RZ, RZ, UR4 ;  /* 0x00000004ff0a7e24 */ /* 0x000fe4000f8e00ff */
[----:B------:R-:W-:Y:S07]  /*7bc0*/  LEPC R20, `(.L_x_132) ;  /* 0x000000001014794e */ /* 0x000fee0000000000 */
[----:B--2-4-:R-:W-:Y:S05]  /*7bd0*/  CALL.ABS.NOINC R2 ;  /* 0x0000000002007343 */ /* 0x014fea0003c00000 */
.L_x_132:
[----:B------:R-:W-:Y:S01]  /*7be0*/  ISETP.NE.AND P6, PT, R61, RZ, PT ;  /* 0x000000ff3d00720c */ /* 0x000fe20003fc5270 */
[----:B------:R-:W-:Y:S05]  /*7bf0*/  WARPSYNC.ALL ;  /* 0x0000000000007948 */ /* 0x000fea0003800000 */
[----:B------:R-:W-:Y:S01]  /*7c00*/  R2UR UR4, R25 ;  /* 0x00000000190472ca */ /* 0x000fe200000e0000 */
[----:B----4-:R-:W-:Y:S01]  /*7c10*/  HADD2.F32 R3, -RZ, R28.H0_H0 ;  /* 0x2000001cff037230 */ /* 0x010fe20000004100 */
[----:B------:R-:W-:Y:S01]  /*7c20*/  ISETP.NE.AND P0, PT, R60, RZ, PT ;  /* 0x000000ff3c00720c */ /* 0x000fe20003f05270 */
[----:B------:R-:W-:Y:S01]  /*7c30*/  HADD2.F32 R20, -RZ, R30.H0_H0 ;  /* 0x2000001eff147230 */ /* 0x000fe20000004100 */
[----:B------:R-:W-:Y:S09]  /*7c40*/  BSSY.RECONVERGENT B0, `(.L_x_133) ;  /* 0x0000058000007945 */ /* 0x000ff20003800200 */
[----:B-12---:R-:W1:Y:S02]  /*7c50*/  LDTM.x16 R4, tmem[UR4+0x20] ;  /* 0x00002004000479ee */ /* 0x006e640008240000 */
        /* <DEDUP_REMOVED lines=59> */
[----:B------:R-:W-:Y:S02]  /*8010*/  LEA R3, R26, UR43, 0x3 ;  /* 0x0000002b1a037c11 */ /* 0x000fe4000f8e18ff */
        /* <DEDUP_REMOVED lines=8> */
[----:B------:R-:W-:Y:S01]  /*80a0*/  @P6 SHF.L.U32 R2, R59, 0x1f, RZ ;  /* 0x0000001f3b026819 */ /* 0x000fe200000006ff */
        /* <DEDUP_REMOVED lines=17> */
.L_x_134:
[----:B------:R-:W-:Y:S05]  /*81c0*/  BSYNC.RECONVERGENT B0 ;  /* 0x0000000000007941 */ /* 0x000fea0003800200 */
.L_x_133:
        /* <DEDUP_REMOVED lines=19> */
.L_x_138:
[----:B------:R-:W-:Y:S05]  /*8300*/  BSYNC B0 ;  /* 0x0000000000007941 */ /* 0x000fea0003800000 */
.L_x_137:
[----:B------:R-:W-:Y:S11]  /*8310*/  ISETP.NE.AND P0, PT, R64, RZ, PT ;  /* 0x000000ff4000720c */ /* 0x000ff60003f05270 */
[----:B------:R-:W-:Y:S02]  /*8320*/  @!UPT UIADD3 URZ, UPT, UPT, URZ, URZ, URZ ;  /* 0x000000fffffff290 */ /* 0x000fe4000fffe0ff */
[----:B------:R3:W4:Y:S04]  /*8330*/  @P0 LDS.128 R28, [R26+UR43+0x200] ;  /* 0x0002002b1a1c0984 */ /* 0x0007280008000c00 */
[----:B------:R3:W1:Y:S02]  /*8340*/  @P0 LDS.128 R36, [R65+0x200] ;  /* 0x0002000041240984 */ /* 0x0006640000000c00 */
.L_x_136:
[----:B------:R-:W-:Y:S05]  /*8350*/  BSYNC B1 ;  /* 0x0000000000017941 */ /* 0x000fea0003800000 */
.L_x_135:
[----:B--2---:R-:W-:Y:S05]  /*8360*/  VIADD R0, R25, 0x30 ;  /* 0x0000003019007836 */ /* 0x004fea0000000000 */
[----:B------:R-:W-:Y:S04]  /*8370*/  SHF.R.U32.HI R0, RZ, 0x15, R0 ;  /* 0x00000015ff007819 */ /* 0x000fe80000011600 */
[----:B------:R-:W-:Y:S11]  /*8380*/  LOP3.LUT P0, RZ, R0, 0x3, R47, 0x48, !PT ;  /* 0x0000000300ff7812 */ /* 0x000ff6000780482f */
[----:B------:R-:W-:Y:S02]  /*8390*/  @!UPT UIADD3 URZ, UPT, UPT, URZ, URZ, URZ ;  /* 0x000000fffffff290 */ /* 0x000fe4000fffe0ff */
[----:B------:R-:W-:Y:S05]  /*83a0*/  @!P0 BRA `(.L_x_140) ;  /* 0x0000000000408947 */ /* 0x000fea0003800000 */
[----:B------:R-:W2:Y:S01]  /*83b0*/  LDCU.64 UR8, c[0x4][0x70] ;  /* 0x01000e00ff0877ac */ /* 0x000ea20008000a00 */
[----:B------:R-:W-:Y:S01]  /*83c0*/  MOV R3, 0x0 ;  /* 0x0000000000037802 */ /* 0x000fe20000000f00 */
        /* <DEDUP_REMOVED lines=14> */
.L_x_140:
[----:B------:R-:W-:Y:S01]  /*84b0*/  ISETP.NE.AND P0, PT, R60, RZ, PT ;  /* 0x000000ff3c00720c */ /* 0x000fe20003f05270 */
[----:B------:R-:W-:Y:S05]  /*84c0*/  WARPSYNC.ALL ;  /* 0x0000000000007948 */ /* 0x000fea0003800000 */
[----:B------:R-:W-:Y:S01]  /*84d0*/  R2UR UR4, R25 ;  /* 0x00000000190472ca */ /* 0x000fe200000e0000 */
[--C-:B----4-:R-:W-:Y:S01]  /*84e0*/  HADD2.F32 R20, -RZ, R28.reuse.H0_H0 ;  /* 0x2000001cff147230 */ /* 0x110fe20000004100 */
[----:B------:R-:W-:Y:S01]  /*84f0*/  IADD3 R53, PT, PT, R53, 0xd0, RZ ;  /* 0x000000d035357810 */ /* 0x000fe20007ffe0ff */
[----:B------:R-:W-:Y:S01]  /*8500*/  HADD2.F32 R21, -RZ, R28.H1_H1 ;  /* 0x3000001cff157230 */ /* 0x000fe20000004100 */
[----:B------:R-:W-:Y:S01]  /*8510*/  BSSY.RECONVERGENT B0, `(.L_x_141) ;  /* 0x0000054000007945 */ /* 0x000fe20003800200 */
[--C-:B------:R-:W-:Y:S01]  /*8520*/  HADD2.F32 R25, -RZ, R29.reuse.H0_H0 ;  /* 0x2000001dff197230 */ /* 0x100fe20000004100 */
[----:B------:R-:W-:Y:S01]  /*8530*/  LOP3.LUT R53, R53, 0xfefffff8, RZ, 0xc0, !PT ;  /* 0xfefffff835357812 */ /* 0x000fe200078ec0ff */
[----:B---3--:R-:W-:Y:S02]  /*8540*/  HADD2.F32 R26, -RZ, R29.H1_H1 ;  /* 0x3000001dff1a7230 */ /* 0x008fe40000004100 */
[--C-:B------:R-:W-:Y:S02]  /*8550*/  HADD2.F32 R28, -RZ, R30.reuse.H0_H0 ;  /* 0x2000001eff1c7230 */ /* 0x100fe40000004100 */
[----:B------:R-:W-:Y:S02]  /*8560*/  HADD2.F32 R29, -RZ, R30.H1_H1 ;  /* 0x3000001eff1d7230 */ /* 0x000fe40000004100 */
[----:B-1----:R-:W1:Y:S01]  /*8570*/  LDTM.x16 R4, tmem[UR4+0x30] ;  /* 0x00003004000479ee */ /* 0x002e620008240000 */
[----:B------:R-:W-:Y:S01]  /*8580*/  NOP ;  /* 0x0000000000007918 */ /* 0x000fe20000000000 */
[----:B-1----:R1:W-:Y:S01]  /*8590*/  SYNCS.ARRIVE.TRANS64.RED.A1T0 RZ, [R53+URZ], RZ ;  /* 0x000000ff35ff79a7 */ /* 0x0023e200081004ff */
[--C-:B------:R-:W-:Y:S02]  /*85a0*/  HADD2.F32 R30, -RZ, R31.reuse.H0_H0 ;  /* 0x2000001fff1e7230 */ /* 0x100fe40000004100 */
[----:B------:R-:W-:Y:S02]  /*85b0*/  HADD2.F32 R31, -RZ, R31.H1_H1 ;  /* 0x3000001fff1f7230 */ /* 0x000fe40000004100 */
        /* <DEDUP_REMOVED lines=8> */
[C---:B------:R-:W-:Y:S01]  /*8640*/  FMUL R4, R24.reuse, R4 ;  /* 0x0000000418047220 */ /* 0x040fe20000400000 */
[C---:B------:R-:W-:Y:S01]  /*8650*/  FMUL R5, R24.reuse, R5 ;  /* 0x0000000518057220 */ /* 0x040fe20000400000 */
[C---:B------:R-:W-:Y:S01]  /*8660*/  FMUL R6, R24.reuse, R6 ;  /* 0x0000000618067220 */ /* 0x040fe20000400000 */
[C---:B------:R-:W-:Y:S01]  /*8670*/  FMUL R7, R24.reuse, R7 ;  /* 0x0000000718077220 */ /* 0x040fe20000400000 */
[C---:B------:R-:W-:Y:S01]  /*8680*/  FFMA R4, R27.reuse, R20, R4 ;  /* 0x000000141b047223 */ /* 0x040fe20000000004 */
        /* <DEDUP_REMOVED lines=15> */
[C---:B------:R-:W-:Y:S01]  /*8780*/  FMUL R12, R24.reuse, R16 ;  /* 0x00000010180c7220 */ /* 0x040fe20000400000 */
[C---:B------:R-:W-:Y:S01]  /*8790*/  FFMA R0, R27.reuse, R32, R0 ;  /* 0x000000201b007223 */ /* 0x040fe20000000000 */
[C---:B------:R-:W-:Y:S01]  /*87a0*/  FMUL R13, R24.reuse, R17 ;  /* 0x00000011180d7220 */ /* 0x040fe20000400000 */
[----:B------:R-:W-:Y:S01]  /*87b0*/  FFMA R2, R27, R33, R2 ;  /* 0x000000211b027223 */ /* 0x000fe20000000002 */
[----:B------:R-:W-:Y:S01]  /*87c0*/  F2FP.F16.F32.PACK_AB R4, R5, R4 ;  /* 0x000000040504723e */ /* 0x000fe200000000ff */
[C---:B------:R-:W-:Y:S01]  /*87d0*/  FMUL R14, R24.reuse, R18 ;  /* 0x00000012180e7220 */ /* 0x040fe20000400000 */
[----:B------:R-:W-:Y:S01]  /*87e0*/  FFMA R3, R27, R34, R3 ;  /* 0x000000221b037223 */ /* 0x000fe20000000003 */
[----:B------:R-:W-:Y:S01]  /*87f0*/  F2FP.F16.F32.PACK_AB R5, R7, R6 ;  /* 0x000000060705723e */ /* 0x000fe200000000ff */
[----:B------:R-:W-:Y:S01]  /*8800*/  FFMA R15, R27, R35, R15 ;  /* 0x000000231b0f7223 */ /* 0x000fe2000000000f */
[----:B------:R-:W-:Y:S01]  /*8810*/  FMUL R19, R24, R19 ;  /* 0x0000001318137220 */ /* 0x000fe20000400000 */
[----:B------:R-:W-:Y:S01]  /*8820*/  F2FP.F16.F32.PACK_AB R6, R9, R8 ;  /* 0x000000080906723e */ /* 0x000fe200000000ff */
[----:B------:R-:W-:Y:S01]  /*8830*/  FFMA R12, R27, R36, R12 ;  /* 0x000000241b0c7223 */ /* 0x000fe2000000000c */
[----:B------:R-:W-:Y:S01]  /*8840*/  F2FP.F16.F32.PACK_AB R7, R11, R10 ;  /* 0x0000000a0b07723e */ /* 0x000fe200000000ff */
[C---:B------:R-:W-:Y:S01]  /*8850*/  FFMA R13, R27.reuse, R37, R13 ;  /* 0x000000251b0d7223 */ /* 0x040fe2000000000d */
[C---:B------:R-:W-:Y:S01]  /*8860*/  FFMA R14, R27.reuse, R38, R14 ;  /* 0x000000261b0e7223 */ /* 0x040fe2000000000e */
[----:B------:R-:W-:Y:S01]  /*8870*/  FFMA R19, R27, R39, R19 ;  /* 0x000000271b137223 */ /* 0x000fe20000000013 */
[----:B------:R-:W-:Y:S01]  /*8880*/  F2FP.F16.F32.PACK_AB R16, R2, R0 ;  /* 0x000000000210723e */ /* 0x000fe200000000ff */
[----:B------:R1:W-:Y:S01]  /*8890*/  STS.128 [R56+UR43+0x3200], R4 ;  /* 0x0032000438007988 */ /* 0x0003e20008000c2b */
        /* <DEDUP_REMOVED lines=27> */
.L_x_142:
[----:B------:R-:W-:Y:S05]  /*8a50*/  BSYNC.RECONVERGENT B0 ;  /* 0x0000000000007941 */ /* 0x000fea0003800200 */
.L_x_141:
[----:B------:R-:W-:Y:S01]  /*8a60*/  BAR.SYNC.DEFER_BLOCKING 0x1, 0x80 ;  /* 0x0042000000007b1d */ /* 0x000fe20000010000 */
[----:B------:R-:W-:Y:S01]  /*8a70*/  UISETP.NE.AND UP0, UPT, UR52, -0x4, UPT ;  /* 0xfffffffc3400788c */ /* 0x000fe2000bf05270 */
[----:B------:R-:W-:Y:S08]  /*8a80*/  IADD3 R22, PT, PT, R22, 0x1, RZ ;  /* 0x0000000116167810 */ /* 0x000ff00007ffe0ff */
[----:B------:R-:W-:Y:S05]  /*8a90*/  BRA.U !UP0, `(.L_x_143) ;  /* 0x0000000108287547 */ /* 0x000fea000b800000 */
[----:B------:R-:W-:Y:S01]  /*8aa0*/  ISETP.NE.AND P0, PT, R61, RZ, PT ;  /* 0x000000ff3d00720c */ /* 0x000fe20003f05270 */
[----:B------:R-:W-:Y:S01]  /*8ab0*/  IMAD.U32 R2, RZ, RZ, UR46 ;  /* 0x0000002eff027e24 */ /* 0x000fe2000f8e00ff */
[----:B------:R-:W-:Y:S01]  /*8ac0*/  UIADD3 UR4, UPT, UPT, UR46, 0x1, URZ ;  /* 0x000000012e047890 */ /* 0x000fe2000fffe0ff */
[----:B------:R-:W-:Y:S03]  /*8ad0*/  IMAD.U32 R0, RZ, RZ, UR47 ;  /* 0x0000002fff007e24 */ /* 0x000fe6000f8e00ff */
[----:B------:R-:W-:Y:S04]  /*8ae0*/  UISETP.NE.AND UP0, UPT, UR4, 0x4, UPT ;  /* 0x000000040400788c */ /* 0x000fe8000bf05270 */
[----:B------:R-:W-:Y:S03]  /*8af0*/  USEL UR46, UR4, URZ, UP0 ;  /* 0x000000ff042e7287 */ /* 0x000fe60008000000 */
[----:B------:R-:W-:Y:S05]  /*8b00*/  @P0 LEA R2, R2, UR43, 0x3 ;  /* 0x0000002b02020c11 */ /* 0x000fea000f8e18ff */
[----:B------:R-:W-:Y:S05]  /*8b10*/  @P0 VIADD R2, R2, 0x60 ;  /* 0x0000006002020836 */ /* 0x000fea0000000000 */
[----:B------:R-:W-:Y:S04]  /*8b20*/  @P0 PRMT R0, R0, 0x654, R2 ;  /* 0x0000065400000816 */ /* 0x000fe80000000002 */
[----:B------:R2:W-:Y:S03]  /*8b30*/  @P0 SYNCS.ARRIVE.TRANS64.RED.A1T0 RZ, [R0+URZ], RZ ;  /* 0x000000ff00ff09a7 */ /* 0x0005e600081004ff */
.L_x_143:
[----:B------:R-:W-:Y:S01]  /*8b40*/  R2UR UR4, R50 ;  /* 0x00000000320472ca */ /* 0x000fe200000e0000 */
[----:B------:R-:W-:Y:S01]  /*8b50*/  UISETP.NE.AND UP0, UPT, UR62, URZ, UPT ;  /* 0x000000ff3e00728c */ /* 0x000fe2000bf05270 */
[----:B------:R-:W-:Y:S01]  /*8b60*/  ISETP.NE.AND P0, PT, R55, 0x2, PT ;  /* 0x000000023700780c */ /* 0x000fe20003f05270 */
[----:B------:R-:W-:Y:S01]  /*8b70*/  UIADD3 UR24, UPT, UPT, UR37, UR63, URZ ;  /* 0x0000003f25187290 */ /* 0x000fe2000fffe0ff */
[----:B------:R-:W-:Y:S01]  /*8b80*/  ISETP.NE.AND P1, PT, R22, 0x4, PT ;  /* 0x000000041600780c */ /* 0x000fe20003f25270 */
[----:B------:R-:W-:Y:S01]  /*8b90*/  UIADD3 UR52, UPT, UPT, UR52, 0x4, URZ ;  /* 0x0000000434347890 */ /* 0x000fe2000fffe0ff */
[----:B------:R-:W-:Y:S01]  /*8ba0*/  SEL R2, RZ, 0x1, P0 ;  /* 0x00000001ff027807 */ /* 0x000fe20000000000 */
[----:B------:R-:W-:Y:S01]  /*8bb0*/  UMOV UR36, UR61 ;  /* 0x0000003d00247c82 */ /* 0x000fe20008000000 */
[----:B--2---:R-:W-:Y:S02]  /*8bc0*/  SEL R0, RZ, 0x1, P1 ;  /* 0x00000001ff007807 */ /* 0x004fe40000800000 */
[----:B------:R-:W-:Y:S02]  /*8bd0*/  LOP3.LUT R57, R57, R2, RZ, 0x3c, !PT ;  /* 0x0000000239397212 */ /* 0x000fe400078e3cff */
[----:B------:R-:W-:Y:S01]  /*8be0*/  LOP3.LUT R58, R58, R0, RZ, 0x3c, !PT ;  /* 0x000000003a3a7212 */ /* 0x000fe200078e3cff */
[----:B------:R-:W-:Y:S01]  /*8bf0*/  UIADD3 UR20, UPT, UPT, UR38, UR4, URZ ;  /* 0x0000000426147290 */ /* 0x000fe2000fffe0ff */
[----:B------:R-:W-:Y:S02]  /*8c00*/  SEL R55, R55, RZ, P0 ;  /* 0x000000ff37377207 */ /* 0x000fe40000000000 */
[----:B------:R-:W-:Y:S01]  /*8c10*/  SEL R22, R22, RZ, P1 ;  /* 0x000000ff16167207 */ /* 0x000fe20000800000 */
[----:B------:R-:W-:Y:S08]  /*8c20*/  BRA.U UP0, `(.L_x_144) ;  /* 0xffffffcd005c7547 */ /* 0x000ff0000b83ffff */
[----:B------:R-:W-:-:S13]  /*8c30*/  R2UR UR4, R51 ;  /* 0x00000000330472ca */ /* 0x000fda00000e0000 */
[----:B------:R-:W-:-:S09]  /*8c40*/  UISETP.NE.AND UP0, UPT, UR4, URZ, UPT ;  /* 0x000000ff0400728c */ /* 0x000fd2000bf05270 */
[----:B------:R-:W-:Y:S05]  /*8c50*/  BRA.U !UP0, `(.L_x_145) ;  /* 0x0000000108487547 */ /* 0x000fea000b800000 */
[----:B------:R-:W2:Y:S02]  /*8c60*/  LDCU.64 UR4, c[0x0][0x890] ;  /* 0x00011200ff0477ac */ /* 0x000ea40008000a00 */
[----:B--2---:R-:W-:-:S04]  /*8c70*/  UISETP.NE.U32.AND UP0, UPT, UR4, URZ, UPT ;  /* 0x000000ff0400728c */ /* 0x004fc8000bf05070 */
[----:B------:R-:W-:-:S09]  /*8c80*/  UISETP.NE.AND.EX UP0, UPT, UR5, URZ, UPT, UP0 ;  /* 0x000000ff0500728c */ /* 0x000fd2000bf05300 */
[----:B------:R-:W-:Y:S05]  /*8c90*/  BRA.U UP0, `(.L_x_146) ;  /* 0x00000001000c7547 */ /* 0x000fea000b800000 */
[----:B------:R-:W-:-:S13]  /*8ca0*/  FSETP.NEU.AND P0, PT, R27, RZ, PT ;  /* 0x000000ff1b00720b */ /* 0x000fda0003f0d000 */
[----:B------:R-:W-:Y:S05]  /*8cb0*/  @!P0 EXIT ;  /* 0x000000000000894d */ /* 0x000fea0003800000 */
[----:B------:R-:W-:Y:S05]  /*8cc0*/  BRA `(.L_x_145) ;  /* 0x00000000002c7947 */ /* 0x000fea0003800000 */
.L_x_146:
[----:B------:R-:W-:Y:S01]  /*8cd0*/  ISETP.NE.AND P0, PT, R54, RZ, PT ;  /* 0x000000ff3600720c */ /* 0x000fe20003f05270 */
[----:B------:R-:W-:-:S12]  /*8ce0*/  BSSY.RECONVERGENT B0, `(.L_x_145) ;  /* 0x0000009000007945 */ /* 0x000fd80003800200 */
[----:B------:R-:W-:Y:S05]  /*8cf0*/  @P0 BRA `(.L_x_147) ;  /* 0x0000000000140947 */ /* 0x000fea0003800000 */
[----:B------:R-:W2:Y:S02]  /*8d00*/  LDCU.64 UR4, c[0x0][0x888] ;  /* 0x00011100ff0477ac */ /* 0x000ea40008000a00 */
[----:B--2---:R-:W-:-:S04]  /*8d10*/  ISETP.NE.U32.AND P0, PT, RZ, UR4, PT ;  /* 0x00000004ff007c0c */ /* 0x004fc8000bf05070 */
[----:B------:R-:W-:-:S13]  /*8d20*/  ISETP.NE.AND.EX P0, PT, RZ, UR5, PT, P0 ;  /* 0x00000005ff007c0c */ /* 0x000fda000bf05300 */
[----:B------:R-:W-:Y:S05]  /*8d30*/  @!P0 EXIT ;  /* 0x000000000000894d */ /* 0x000fea0003800000 */
[----:B------:R-:W-:Y:S05]  /*8d40*/  BRA `(.L_x_148) ;  /* 0x0000000000087947 */ /* 0x000fea0003800000 */
.L_x_147:
[----:B------:R-:W-:-:S13]  /*8d50*/  FSETP.NEU.AND P0, PT, R27, RZ, PT ;  /* 0x000000ff1b00720b */ /* 0x000fda0003f0d000 */
[----:B------:R-:W-:Y:S05]  /*8d60*/  @!P0 EXIT ;  /* 0x000000000000894d */ /* 0x000fea0003800000 */
.L_x_148:
[----:B------:R-:W-:Y:S05]  /*8d70*/  BSYNC.RECONVERGENT B0 ;  /* 0x0000000000007941 */ /* 0x000fea0003800200 */
.L_x_145:
[----:B------:R-:W-:Y:S01]  /*8d80*/  ULEA UR4, UR46, UR43, 0x3 ;  /* 0x0000002b2e047291 */ /* 0x000fe2000f8e18ff */
[----:B------:R-:W-:-:S04]  /*8d90*/  DEPBAR.LE SB0, 0x0 ;  /* 0x000080000000791a */ /* 0x000fc80000000000 */
[----:B------:R-:W-:-:S04]  /*8da0*/  UIADD3 UR4, UPT, UPT, UR4, 0x60, URZ ;  /* 0x0000006004047890 */ /* 0x000fc8000fffe0ff */
[----:B------:R-:W-:-:S09]  /*8db0*/  UPRMT UR4, UR47, 0x654, UR4 ;  /* 0x000006542f047896 */ /* 0x000fd20008000004 */
[----:B------:R-:W-:Y:S01]  /*8dc0*/  SYNCS.ARRIVE.TRANS64.RED.A1T0 RZ, [UR4], RZ ;  /* 0x000000ffffff79a7 */ /* 0x000fe20008100404 */
[----:B------:R-:W-:Y:S05]  /*8dd0*/  EXIT ;  /* 0x000000000000794d */ /* 0x000fea0003800000 */
.L_x_24:
[----:B--2---:R2:W3:Y:S02]  /*8de0*/  SYNCS.PHASECHK.TRANS64.TRYWAIT P0, [R0+URZ+0x100], R2 ;  /* 0x00010002000075a7 */ /* 0x0044e400080011ff */
[----:B---3--:R-:W-:Y:S05]  /*8df0*/  @!P0 NANOSLEEP.SYNCS 0x989680 ;  /* 0x009896800000895d */ /* 0x008fea0003900000 */
[----:B------:R-:W3:Y:S02]  /*8e00*/  @!P0 SYNCS.PHASECHK.TRANS64 P0, [R0+URZ+0x100], R2 ;  /* 0x00010002000085a7 */ /* 0x000ee400080010ff */
[----:B---3--:R-:W-:Y:S05]  /*8e10*/  @!P0 BRA `(.L_x_24) ;  /* 0xfffffffc00f08947 */ /* 0x008fea000383ffff */
[----:B------:R-:W-:Y:S05]  /*8e20*/  BRA `(.L_x_149) ;  /* 0xffffff8800fc7947 */ /* 0x000fea000383ffff */
.L_x_27:
[----:B-1----:R-:W-:-:S07]  /*8e30*/  MOV R0, UR33 ;  /* 0x0000002100007c02 */ /* 0x002fce0008000f00 */
.L_x_150:
[----:B-1----:R1:W2:Y:S02]  /*8e40*/  SYNCS.PHASECHK.TRANS64.TRYWAIT P0, [R0+URZ+0x20], R3 ;  /* 0x00002003000075a7 */ /* 0x0022a400080011ff */
[----:B--2---:R-:W-:Y:S05]  /*8e50*/  @!P0 NANOSLEEP.SYNCS 0x989680 ;  /* 0x009896800000895d */ /* 0x004fea0003900000 */
[----:B------:R-:W2:Y:S02]  /*8e60*/  @!P0 SYNCS.PHASECHK.TRANS64 P0, [R0+URZ+0x20], R3 ;  /* 0x00002003000085a7 */ /* 0x000ea400080010ff */
[----:B--2---:R-:W-:Y:S05]  /*8e70*/  @!P0 BRA `(.L_x_150) ;  /* 0xfffffffc00f08947 */ /* 0x004fea000383ffff */
[----:B------:R-:W-:Y:S05]  /*8e80*/  BRA `(.L_x_26) ;  /* 0xffffff8c00547947 */ /* 0x000fea000383ffff */
.L_x_34:
[----:B-1----:R-:W-:-:S07]  /*8e90*/  MOV R0, UR17 ;  /* 0x0000001100007c02 */ /* 0x002fce0008000f00 */
.L_x_151:
[----:B-1----:R1:W2:Y:S02]  /*8ea0*/  SYNCS.PHASECHK.TRANS64.TRYWAIT P0, [R0+URZ+0x20], R3 ;  /* 0x00002003000075a7 */ /* 0x0022a400080011ff */
[----:B--2---:R-:W-:Y:S05]  /*8eb0*/  @!P0 NANOSLEEP.SYNCS 0x989680 ;  /* 0x009896800000895d */ /* 0x004fea0003900000 */
[----:B------:R-:W2:Y:S02]  /*8ec0*/  @!P0 SYNCS.PHASECHK.TRANS64 P0, [R0+URZ+0x20], R3 ;  /* 0x00002003000085a7 */ /* 0x000ea400080010ff */
[----:B--2---:R-:W-:Y:S05]  /*8ed0*/  @!P0 BRA `(.L_x_151) ;  /* 0xfffffffc00f08947 */ /* 0x004fea000383ffff */
[----:B------:R-:W-:Y:S05]  /*8ee0*/  BRA `(.L_x_33) ;  /* 0xffffff9000147947 */ /* 0x000fea000383ffff */
.L_x_39:
[----:B-1----:R1:W2:Y:S02]  /*8ef0*/  SYNCS.PHASECHK.TRANS64.TRYWAIT P0, [R3+URZ+0x90], R0 ;  /* 0x00009000030075a7 */ /* 0x0022a400080011ff */
[----:B--2---:R-:W-:Y:S05]  /*8f00*/  @!P0 NANOSLEEP.SYNCS 0x989680 ;  /* 0x009896800000895d */ /* 0x004fea0003900000 */
[----:B------:R-:W2:Y:S02]  /*8f10*/  @!P0 SYNCS.PHASECHK.TRANS64 P0, [R3+URZ+0x90], R0 ;  /* 0x00009000030085a7 */ /* 0x000ea400080010ff */
[----:B--2---:R-:W-:Y:S05]  /*8f20*/  @!P0 BRA `(.L_x_39) ;  /* 0xfffffffc00f08947 */ /* 0x004fea000383ffff */
[----:B------:R-:W-:Y:S05]  /*8f30*/  BRA `(.L_x_152) ;  /* 0xffffff9000bc7947 */ /* 0x000fea000383ffff */
.L_x_43:
[----:B------:R-:W-:-:S07]  /*8f40*/  MOV R0, UR4 ;  /* 0x0000000400007c02 */ /* 0x000fce0008000f00 */
.L_x_153:
[----:B-1----:R1:W2:Y:S02]  /*8f50*/  SYNCS.PHASECHK.TRANS64.TRYWAIT P0, [R0+URZ], R2 ;  /* 0x00000002000075a7 */ /* 0x0022a400080011ff */
[----:B--2---:R-:W-:Y:S05]  /*8f60*/  @!P0 NANOSLEEP.SYNCS 0x989680 ;  /* 0x009896800000895d */ /* 0x004fea0003900000 */
[----:B------:R-:W2:Y:S02]  /*8f70*/  @!P0 SYNCS.PHASECHK.TRANS64 P0, [R0+URZ], R2 ;  /* 0x00000002000085a7 */ /* 0x000ea400080010ff */
[----:B--2---:R-:W-:Y:S05]  /*8f80*/  @!P0 BRA `(.L_x_153) ;  /* 0xfffffffc00f08947 */ /* 0x004fea000383ffff */
[----:B------:R-:W-:Y:S05]  /*8f90*/  BRA `(.L_x_154) ;  /* 0xffffff9800647947 */ /* 0x000fea000383ffff */
.L_x_44:
[----:B------:R-:W-:-:S07]  /*8fa0*/  MOV R0, UR5 ;  /* 0x0000000500007c02 */ /* 0x000fce0008000f00 */
.L_x_155:
[----:B-1----:R1:W2:Y:S02]  /*8fb0*/  SYNCS.PHASECHK.TRANS64.TRYWAIT P0, [R0+URZ], R3 ;  /* 0x00000003000075a7 */ /* 0x0022a400080011ff */
[----:B--2---:R-:W-:Y:S05]  /*8fc0*/  @!P0 NANOSLEEP.SYNCS 0x989680 ;  /* 0x009896800000895d */ /* 0x004fea0003900000 */
[----:B------:R-:W2:Y:S02]  /*8fd0*/  @!P0 SYNCS.PHASECHK.TRANS64 P0, [R0+URZ], R3 ;  /* 0x00000003000085a7 */ /* 0x000ea400080010ff */
[----:B--2---:R-:W-:Y:S05]  /*8fe0*/  @!P0 BRA `(.L_x_155) ;  /* 0xfffffffc00f08947 */ /* 0x004fea000383ffff */
[----:B------:R-:W-:Y:S05]  /*8ff0*/  BRA `(.L_x_156) ;  /* 0xffffff9800707947 */ /* 0x000fea000383ffff */
.L_x_45:
[----:B------:R-:W-:-:S07]  /*9000*/  MOV R0, UR5 ;  /* 0x0000000500007c02 */ /* 0x000fce0008000f00 */
.L_x_157:
[----:B-1----:R1:W2:Y:S02]  /*9010*/  SYNCS.PHASECHK.TRANS64.TRYWAIT P0, [R0+URZ], R3 ;  /* 0x00000003000075a7 */ /* 0x0022a400080011ff */
[----:B--2---:R-:W-:Y:S05]  /*9020*/  @!P0 NANOSLEEP.SYNCS 0x989680 ;  /* 0x009896800000895d */ /* 0x004fea0003900000 */
[----:B------:R-:W2:Y:S02]  /*9030*/  @!P0 SYNCS.PHASECHK.TRANS64 P0, [R0+URZ], R3 ;  /* 0x00000003000085a7 */ /* 0x000ea400080010ff */
[----:B--2---:R-:W-:Y:S05]  /*9040*/  @!P0 BRA `(.L_x_157) ;  /* 0xfffffffc00f08947 */ /* 0x004fea000383ffff */
[----:B------:R-:W-:Y:S05]  /*9050*/  BRA `(.L_x_158) ;  /* 0xffffff98007c7947 */ /* 0x000fea000383ffff */
.L_x_48:
[----:B-1----:R1:W2:Y:S02]  /*9060*/  SYNCS.PHASECHK.TRANS64.TRYWAIT P0, [R2+URZ+0xf0], R4 ;  /* 0x0000f004020075a7 */ /* 0x0022a400080011ff */
[----:B--2---:R-:W-:Y:S05]  /*9070*/  @!P0 NANOSLEEP.SYNCS 0x989680 ;  /* 0x009896800000895d */ /* 0x004fea0003900000 */
[----:B------:R-:W2:Y:S02]  /*9080*/  @!P0 SYNCS.PHASECHK.TRANS64 P0, [R2+URZ+0xf0], R4 ;  /* 0x0000f004020085a7 */ /* 0x000ea400080010ff */
[----:B--2---:R-:W-:Y:S05]  /*9090*/  @!P0 BRA `(.L_x_48) ;  /* 0xfffffffc00f08947 */ /* 0x004fea000383ffff */
[----:B------:R-:W-:Y:S05]  /*90a0*/  BRA `(.L_x_159) ;  /* 0xffffff9800d87947 */ /* 0x000fea000383ffff */
.L_x_49:
[----:B------:R-:W-:-:S07]  /*90b0*/  MOV R2, UR4 ;  /* 0x0000000400027c02 */ /* 0x000fce0008000f00 */
.L_x_160:
[----:B-1----:R1:W2:Y:S02]  /*90c0*/  SYNCS.PHASECHK.TRANS64.TRYWAIT P0, [R2+URZ+0xa0], R5 ;  /* 0x0000a005020075a7 */ /* 0x0022a400080011ff */
[----:B--2---:R-:W-:Y:S05]  /*90d0*/  @!P0 NANOSLEEP.SYNCS 0x989680 ;  /* 0x009896800000895d */ /* 0x004fea0003900000 */
[----:B------:R-:W2:Y:S02]  /*90e0*/  @!P0 SYNCS.PHASECHK.TRANS64 P0, [R2+URZ+0xa0], R5 ;  /* 0x0000a005020085a7 */ /* 0x000ea400080010ff */
[----:B--2---:R-:W-:Y:S05]  /*90f0*/  @!P0 BRA `(.L_x_160) ;  /* 0xfffffffc00f08947 */ /* 0x004fea000383ffff */
[----:B------:R-:W-:Y:S05]  /*9100*/  BRA `(.L_x_161) ;  /* 0xffffff9800e87947 */ /* 0x000fea000383ffff */
.L_x_50:
[----:B-1----:R1:W2:Y:S02]  /*9110*/  SYNCS.PHASECHK.TRANS64.TRYWAIT P1, [R2+URZ+0x90], R4 ;  /* 0x00009004020075a7 */ /* 0x0022a400080211ff */
[----:B--2---:R-:W-:Y:S05]  /*9120*/  @!P1 NANOSLEEP.SYNCS 0x989680 ;  /* 0x009896800000995d */ /* 0x004fea0003900000 */
[----:B------:R-:W2:Y:S02]  /*9130*/  @!P1 SYNCS.PHASECHK.TRANS64 P1, [R2+URZ+0x90], R4 ;  /* 0x00009004020095a7 */ /* 0x000ea400080210ff */
[----:B--2---:R-:W-:Y:S05]  /*9140*/  @!P1 BRA `(.L_x_50) ;  /* 0xfffffffc00f09947 */ /* 0x004fea000383ffff */
[----:B------:R-:W-:Y:S05]  /*9150*/  BRA `(.L_x_162) ;  /* 0xffffff9c00187947 */ /* 0x000fea000383ffff */
.L_x_53:
[----:B------:R-:W-:-:S07]  /*9160*/  MOV R0, UR4 ;  /* 0x0000000400007c02 */ /* 0x000fce0008000f00 */
.L_x_163:
[----:B-1----:R1:W2:Y:S02]  /*9170*/  SYNCS.PHASECHK.TRANS64.TRYWAIT P0, [R0+URZ+0xa0], R2 ;  /* 0x0000a002000075a7 */ /* 0x0022a400080011ff */
[----:B--2---:R-:W-:Y:S05]  /*9180*/  @!P0 NANOSLEEP.SYNCS 0x989680 ;  /* 0x009896800000895d */ /* 0x004fea0003900000 */
[----:B------:R-:W2:Y:S02]  /*9190*/  @!P0 SYNCS.PHASECHK.TRANS64 P0, [R0+URZ+0xa0], R2 ;  /* 0x0000a002000085a7 */ /* 0x000ea400080010ff */
[----:B--2---:R-:W-:Y:S05]  /*91a0*/  @!P0 BRA `(.L_x_163) ;  /* 0xfffffffc00f08947 */ /* 0x004fea000383ffff */
[----:B------:R-:W-:Y:S05]  /*91b0*/  BRA `(.L_x_52) ;  /* 0xffffff9c006c7947 */ /* 0x000fea000383ffff */
.L_x_62:
[----:B-1----:R-:W-:-:S04]  /*91c0*/  MOV R5, UR5 ;  /* 0x0000000500057c02 */ /* 0x002fc80008000f00 */
[----:B------:R1:W2:Y:S03]  /*91d0*/  SYNCS.PHASECHK.TRANS64.TRYWAIT P0, [R5+URZ+0x8], R6 ;  /* 0x00000806050075a7 */ /* 0x0002a600080011ff */
[----:B--2---:R-:W-:Y:S05]  /*91e0*/  @!P0 NANOSLEEP.SYNCS 0x989680 ;  /* 0x009896800000895d */ /* 0x004fea0003900000 */
[----:B------:R-:W2:Y:S02]  /*91f0*/  @!P0 SYNCS.PHASECHK.TRANS64 P0, [R5+URZ+0x8], R6 ;  /* 0x00000806050085a7 */ /* 0x000ea400080010ff */
[----:B--2---:R-:W-:Y:S05]  /*9200*/  @!P0 BRA `(.L_x_62) ;  /* 0xfffffffc00ec8947 */ /* 0x004fea000383ffff */
[----:B------:R-:W-:Y:S05]  /*9210*/  BRA `(.L_x_61) ;  /* 0xffffffa000207947 */ /* 0x000fea000383ffff */
.L_x_64:
[----:B------:R-:W-:Y:S01]  /*9220*/  BSSY B0, `(.L_x_164) ;  /* 0x0000006000007945 */ /* 0x000fe20003800000 */
[----:B------:R-:W-:-:S07]  /*9230*/  MOV R15, 0xffffffff ;  /* 0xffffffff000f7802 */ /* 0x000fce0000000f00 */
[----:B-1---5:R-:W-:Y:S05]  /*9240*/  WARPSYNC.COLLECTIVE R15, `(.L_x_165) ;  /* 0x000000000f0c7348 */ /* 0x022fea0003c00000 */
[----:B------:R-:W-:Y:S02]  /*9250*/  ELECT P6, UR79, PT ;  /* 0x00000000004f782f */ /* 0x000fe400038c0000 */
[----:B------:R-:W-:Y:S01]  /*9260*/  MOV R14, UR79 ;  /* 0x0000004f000e7c02 */ /* 0x000fe20008000f00 */
[----:B-1---5:R-:W-:Y:S10]  /*9270*/  ENDCOLLECTIVE ;  /* 0x000000000000791b */ /* 0x022ff40003800000 */
.L_x_165:
[----:B------:R-:W-:Y:S05]  /*9280*/  BSYNC B0 ;  /* 0x0000000000007941 */ /* 0x000fea0003800000 */
.L_x_164:
[----:B------:R-:W-:Y:S05]  /*9290*/  BRA `(.L_x_166) ;  /* 0xffffffa000507947 */ /* 0x000fea000383ffff */
.L_x_66:
[----:B-1----:R-:W-:-:S04]  /*92a0*/  MOV R0, UR5 ;  /* 0x0000000500007c02 */ /* 0x002fc80008000f00 */
[----:B------:R1:W2:Y:S03]  /*92b0*/  SYNCS.PHASECHK.TRANS64.TRYWAIT P0, [R0+URZ+0x8], R4 ;  /* 0x00000804000075a7 */ /* 0x0002a600080011ff */
[----:B--2---:R-:W-:Y:S05]  /*92c0*/  @!P0 NANOSLEEP.SYNCS 0x989680 ;  /* 0x009896800000895d */ /* 0x004fea0003900000 */
[----:B------:R-:W2:Y:S02]  /*92d0*/  @!P0 SYNCS.PHASECHK.TRANS64 P0, [R0+URZ+0x8], R4 ;  /* 0x00000804000085a7 */ /* 0x000ea400080010ff */
[----:B--2---:R-:W-:Y:S05]  /*92e0*/  @!P0 BRA `(.L_x_66) ;  /* 0xfffffffc00ec8947 */ /* 0x004fea000383ffff */
[----:B------:R-:W-:Y:S05]  /*92f0*/  BRA `(.L_x_65) ;  /* 0xffffffa000547947 */ /* 0x000fea000383ffff */
.L_x_67:
[----:B-1----:R1:W2:Y:S02]  /*9300*/  SYNCS.PHASECHK.TRANS64.TRYWAIT P0, [R0+URZ+0x90], R4 ;  /* 0x00009004000075a7 */ /* 0x0022a400080011ff */
[----:B--2---:R-:W-:Y:S05]  /*9310*/  @!P0 NANOSLEEP.SYNCS 0x989680 ;  /* 0x009896800000895d */ /* 0x004fea0003900000 */
[----:B------:R-:W2:Y:S02]  /*9320*/  @!P0 SYNCS.PHASECHK.TRANS64 P0, [R0+URZ+0x90], R4 ;  /* 0x00009004000085a7 */ /* 0x000ea400080010ff */
[----:B--2---:R-:W-:Y:S05]  /*9330*/  @!P0 BRA `(.L_x_67) ;  /* 0xfffffffc00f08947 */ /* 0x004fea000383ffff */
[----:B------:R-:W-:Y:S05]  /*9340*/  BRA `(.L_x_167) ;  /* 0xffffffa400407947 */ /* 0x000fea000383ffff */
.L_x_69:
[----:B------:R-:W-:-:S07]  /*9350*/  MOV R0, UR31 ;  /* 0x0000001f00007c02 */ /* 0x000fce0008000f00 */
.L_x_168:
[----:B-1----:R1:W2:Y:S02]  /*9360*/  SYNCS.PHASECHK.TRANS64.TRYWAIT P0, [R0+URZ+0xd0], R4 ;  /* 0x0000d004000075a7 */ /* 0x0022a400080011ff */
[----:B--2---:R-:W-:Y:S05]  /*9370*/  @!P0 NANOSLEEP.SYNCS 0x989680 ;  /* 0x009896800000895d */ /* 0x004fea0003900000 */
[----:B------:R-:W2:Y:S02]  /*9380*/  @!P0 SYNCS.PHASECHK.TRANS64 P0, [R0+URZ+0xd0], R4 ;  /* 0x0000d004000085a7 */ /* 0x000ea400080010ff */
[----:B--2---:R-:W-:Y:S05]  /*9390*/  @!P0 BRA `(.L_x_168) ;  /* 0xfffffffc00f08947 */ /* 0x004fea000383ffff */
[----:B------:R-:W-:Y:S05]  /*93a0*/  BRA `(.L_x_169) ;  /* 0xffffffa4008c7947 */ /* 0x000fea000383ffff */
.L_x_72:
[----:B------:R-:W-:Y:S07]  /*93b0*/  MOV R0, UR5 ;  /* 0x0000000500007c02 */ /* 0x000fee0008000f00 */
.L_x_170:
[----:B-1----:R1:W2:Y:S02]  /*93c0*/  SYNCS.PHASECHK.TRANS64.TRYWAIT P0, [R0+URZ], R4 ;  /* 0x00000004000075a7 */ /* 0x0022a400080011ff */
[----:B--2---:R-:W-:Y:S05]  /*93d0*/  @!P0 NANOSLEEP.SYNCS 0x989680 ;  /* 0x009896800000895d */ /* 0x004fea0003900000 */
[----:B------:R-:W2:Y:S02]  /*93e0*/  @!P0 SYNCS.PHASECHK.TRANS64 P0, [R0+URZ], R4 ;  /* 0x00000004000085a7 */ /* 0x000ea400080010ff */
[----:B--2---:R-:W-:Y:S05]  /*93f0*/  @!P0 BRA `(.L_x_170) ;  /* 0xfffffffc00f08947 */ /* 0x004fea000383ffff */
[----:B------:R-:W-:Y:S05]  /*9400*/  BRA `(.L_x_71) ;  /* 0xffffffa400a07947 */ /* 0x000fea000383ffff */
.L_x_76:
[----:B-1----:R-:W-:-:S07]  /*9410*/  MOV R0, UR4 ;  /* 0x0000000400007c02 */ /* 0x002fce0008000f00 */
.L_x_171:
[----:B-1----:R1:W2:Y:S02]  /*9420*/  SYNCS.PHASECHK.TRANS64.TRYWAIT P0, [R0+URZ], R2 ;  /* 0x00000002000075a7 */ /* 0x0022a400080011ff */
[----:B--2---:R-:W-:Y:S05]  /*9430*/  @!P0 NANOSLEEP.SYNCS 0x989680 ;  /* 0x009896800000895d */ /* 0x004fea0003900000 */
[----:B------:R-:W2:Y:S02]  /*9440*/  @!P0 SYNCS.PHASECHK.TRANS64 P0, [R0+URZ], R2 ;  /* 0x00000002000085a7 */ /* 0x000ea400080010ff */
[----:B--2---:R-:W-:Y:S05]  /*9450*/  @!P0 BRA `(.L_x_171) ;  /* 0xfffffffc00f08947 */ /* 0x004fea000383ffff */
[----:B------:R-:W-:Y:S05]  /*9460*/  BRA `(.L_x_172) ;  /* 0xffffffa800947947 */ /* 0x000fea000383ffff */
.L_x_77:
[----:B------:R-:W-:-:S07]  /*9470*/  MOV R0, UR5 ;  /* 0x0000000500007c02 */ /* 0x000fce0008000f00 */
.L_x_173:
[----:B-1----:R1:W2:Y:S02]  /*9480*/  SYNCS.PHASECHK.TRANS64.TRYWAIT P0, [R0+URZ], R3 ;  /* 0x00000003000075a7 */ /* 0x0022a400080011ff */
[----:B--2---:R-:W-:Y:S05]  /*9490*/  @!P0 NANOSLEEP.SYNCS 0x989680 ;  /* 0x009896800000895d */ /* 0x004fea0003900000 */
[----:B------:R-:W2:Y:S02]  /*94a0*/  @!P0 SYNCS.PHASECHK.TRANS64 P0, [R0+URZ], R3 ;  /* 0x00000003000085a7 */ /* 0x000ea400080010ff */
[----:B--2---:R-:W-:Y:S05]  /*94b0*/  @!P0 BRA `(.L_x_173) ;  /* 0xfffffffc00f08947 */ /* 0x004fea000383ffff */
[----:B------:R-:W-:Y:S05]  /*94c0*/  BRA `(.L_x_174) ;  /* 0xffffffa800a07947 */ /* 0x000fea000383ffff */
.L_x_78:
[----:B------:R-:W-:-:S07]  /*94d0*/  MOV R0, UR5 ;  /* 0x0000000500007c02 */ /* 0x000fce0008000f00 */
.L_x_175:
[----:B-1----:R1:W2:Y:S02]  /*94e0*/  SYNCS.PHASECHK.TRANS64.TRYWAIT P0, [R0+URZ], R3 ;  /* 0x00000003000075a7 */ /* 0x0022a400080011ff */
[----:B--2---:R-:W-:Y:S05]  /*94f0*/  @!P0 NANOSLEEP.SYNCS 0x989680 ;  /* 0x009896800000895d */ /* 0x004fea0003900000 */
[----:B------:R-:W2:Y:S02]  /*9500*/  @!P0 SYNCS.PHASECHK.TRANS64 P0, [R0+URZ], R3 ;  /* 0x00000003000085a7 */ /* 0x000ea400080010ff */
[----:B--2---:R-:W-:Y:S05]  /*9510*/  @!P0 BRA `(.L_x_175) ;  /* 0xfffffffc00f08947 */ /* 0x004fea000383ffff */
[----:B------:R-:W-:Y:S05]  /*9520*/  BRA `(.L_x_176) ;  /* 0xffffffa800ac7947 */ /* 0x000fea000383ffff */
.L_x_81:
[----:B------:R-:W-:-:S07]  /*9530*/  MOV R0, UR26 ;  /* 0x0000001a00007c02 */ /* 0x000fce0008000f00 */
.L_x_177:
[----:B-1----:R1:W2:Y:S02]  /*9540*/  SYNCS.PHASECHK.TRANS64.TRYWAIT P1, [R0+URZ+0x110], R2 ;  /* 0x00011002000075a7 */ /* 0x0022a400080211ff */
[----:B--2---:R-:W-:Y:S05]  /*9550*/  @!P1 NANOSLEEP.SYNCS 0x989680 ;  /* 0x009896800000995d */ /* 0x004fea0003900000 */
[----:B------:R-:W2:Y:S02]  /*9560*/  @!P1 SYNCS.PHASECHK.TRANS64 P1, [R0+URZ+0x110], R2 ;  /* 0x00011002000095a7 */ /* 0x000ea400080210ff */
[----:B--2---:R-:W-:Y:S05]  /*9570*/  @!P1 BRA `(.L_x_177) ;  /* 0xfffffffc00f09947 */ /* 0x004fea000383ffff */
[----:B------:R-:W-:Y:S05]  /*9580*/  BRA `(.L_x_178) ;  /* 0xffffffa800f87947 */ /* 0x000fea000383ffff */
.L_x_86:
[----:B--2---:R2:W3:Y:S02]  /*9590*/  SYNCS.PHASECHK.TRANS64.TRYWAIT P0, [R12+URZ+0x90], R0 ;  /* 0x000090000c0075a7 */ /* 0x0044e400080011ff */
[----:B---3--:R-:W-:Y:S05]  /*95a0*/  @!P0 NANOSLEEP.SYNCS 0x989680 ;  /* 0x009896800000895d */ /* 0x008fea0003900000 */
[----:B------:R-:W3:Y:S02]  /*95b0*/  @!P0 SYNCS.PHASECHK.TRANS64 P0, [R12+URZ+0x90], R0 ;  /* 0x000090000c0085a7 */ /* 0x000ee400080010ff */
[----:B---3--:R-:W-:Y:S05]  /*95c0*/  @!P0 BRA `(.L_x_86) ;  /* 0xfffffffc00f08947 */ /* 0x008fea000383ffff */
[----:B------:R-:W-:Y:S05]  /*95d0*/  BRA `(.L_x_179) ;  /* 0xffffffb000207947 */ /* 0x000fea000383ffff */
.L_x_89:
[----:B-1----:R-:W-:Y:S07]  /*95e0*/  MOV R0, UR21 ;  /* 0x0000001500007c02 */ /* 0x002fee0008000f00 */
.L_x_180:
[----:B-1----:R1:W2:Y:S02]  /*95f0*/  SYNCS.PHASECHK.TRANS64.TRYWAIT P2, [R0+URZ+0x88], R6 ;  /* 0x00008806000075a7 */ /* 0x0022a400080411ff */
[----:B--2---:R-:W-:Y:S05]  /*9600*/  @!P2 NANOSLEEP.SYNCS 0x989680 ;  /* 0x009896800000a95d */ /* 0x004fea0003900000 */
[----:B------:R-:W2:Y:S02]  /*9610*/  @!P2 SYNCS.PHASECHK.TRANS64 P2, [R0+URZ+0x88], R6 ;  /* 0x000088060000a5a7 */ /* 0x000ea400080410ff */
[----:B--2---:R-:W-:Y:S05]  /*9620*/  @!P2 BRA `(.L_x_180) ;  /* 0xfffffffc00f0a947 */ /* 0x004fea000383ffff */
[----:B------:R-:W-:Y:S05]  /*9630*/  BRA `(.L_x_88) ;  /* 0xffffffb400887947 */ /* 0x000fea000383ffff */
.L_x_92:
[----:B------:R-:W-:Y:S07]  /*9640*/  MOV R0, UR21 ;  /* 0x0000001500007c02 */ /* 0x000fee0008000f00 */
.L_x_181:
[----:B-1----:R1:W2:Y:S02]  /*9650*/  SYNCS.PHASECHK.TRANS64.TRYWAIT P0, [R0+URZ+0x60], R9 ;  /* 0x00006009000075a7 */ /* 0x0022a400080011ff */
[----:B--2---:R-:W-:Y:S05]  /*9660*/  @!P0 NANOSLEEP.SYNCS 0x989680 ;  /* 0x009896800000895d */ /* 0x004fea0003900000 */
[----:B------:R-:W2:Y:S02]  /*9670*/  @!P0 SYNCS.PHASECHK.TRANS64 P0, [R0+URZ+0x60], R9 ;  /* 0x00006009000085a7 */ /* 0x000ea400080010ff */
[----:B--2---:R-:W-:Y:S05]  /*9680*/  @!P0 BRA `(.L_x_181) ;  /* 0xfffffffc00f08947 */ /* 0x004fea000383ffff */
[----:B------:R-:W-:Y:S05]  /*9690*/  BRA `(.L_x_182) ;  /* 0xffffffb400e47947 */ /* 0x000fea000383ffff */
.L_x_93:
[----:B------:R-:W-:Y:S07]  /*96a0*/  MOV R0, UR21 ;  /* 0x0000001500007c02 */ /* 0x000fee0008000f00 */
.L_x_183:
[----:B-1----:R1:W2:Y:S02]  /*96b0*/  SYNCS.PHASECHK.TRANS64.TRYWAIT P0, [R0+URZ+0x68], R9 ;  /* 0x00006809000075a7 */ /* 0x0022a400080011ff */
[----:B--2---:R-:W-:Y:S05]  /*96c0*/  @!P0 NANOSLEEP.SYNCS 0x989680 ;  /* 0x009896800000895d */ /* 0x004fea0003900000 */
[----:B------:R-:W2:Y:S02]  /*96d0*/  @!P0 SYNCS.PHASECHK.TRANS64 P0, [R0+URZ+0x68], R9 ;  /* 0x00006809000085a7 */ /* 0x000ea400080010ff */
[----:B--2---:R-:W-:Y:S05]  /*96e0*/  @!P0 BRA `(.L_x_183) ;  /* 0xfffffffc00f08947 */ /* 0x004fea000383ffff */
[----:B------:R-:W-:Y:S05]  /*96f0*/  BRA `(.L_x_184) ;  /* 0xffffffb800407947 */ /* 0x000fea000383ffff */
.L_x_94:
[----:B------:R-:W-:Y:S07]  /*9700*/  MOV R0, UR21 ;  /* 0x0000001500007c02 */ /* 0x000fee0008000f00 */
.L_x_185:
[----:B-1----:R1:W2:Y:S02]  /*9710*/  SYNCS.PHASECHK.TRANS64.TRYWAIT P0, [R0+URZ+0x70], R9 ;  /* 0x00007009000075a7 */ /* 0x0022a400080011ff */
[----:B--2---:R-:W-:Y:S05]  /*9720*/  @!P0 NANOSLEEP.SYNCS 0x989680 ;  /* 0x009896800000895d */ /* 0x004fea0003900000 */
[----:B------:R-:W2:Y:S02]  /*9730*/  @!P0 SYNCS.PHASECHK.TRANS64 P0, [R0+URZ+0x70], R9 ;  /* 0x00007009000085a7 */ /* 0x000ea400080010ff */
[----:B--2---:R-:W-:Y:S05]  /*9740*/  @!P0 BRA `(.L_x_185) ;  /* 0xfffffffc00f08947 */ /* 0x004fea000383ffff */
[----:B------:R-:W-:Y:S05]  /*9750*/  BRA `(.L_x_186) ;  /* 0xffffffb8009c7947 */ /* 0x000fea000383ffff */
.L_x_95:
[----:B------:R-:W-:Y:S07]  /*9760*/  MOV R0, UR21 ;  /* 0x0000001500007c02 */ /* 0x000fee0008000f00 */
.L_x_187:
[----:B-1----:R1:W2:Y:S02]  /*9770*/  SYNCS.PHASECHK.TRANS64.TRYWAIT P0, [R0+URZ+0x78], R9 ;  /* 0x00007809000075a7 */ /* 0x0022a400080011ff */
[----:B--2---:R-:W-:Y:S05]  /*9780*/  @!P0 NANOSLEEP.SYNCS 0x989680 ;  /* 0x009896800000895d */ /* 0x004fea0003900000 */
[----:B------:R-:W2:Y:S02]  /*9790*/  @!P0 SYNCS.PHASECHK.TRANS64 P0, [R0+URZ+0x78], R9 ;  /* 0x00007809000085a7 */ /* 0x000ea400080010ff */
[----:B--2---:R-:W-:Y:S05]  /*97a0*/  @!P0 BRA `(.L_x_187) ;  /* 0xfffffffc00f08947 */ /* 0x004fea000383ffff */
[----:B------:R-:W-:Y:S05]  /*97b0*/  BRA `(.L_x_188) ;  /* 0xffffffb800f87947 */ /* 0x000fea000383ffff */
.L_x_97:
[----:B------:R-:W-:-:S07]  /*97c0*/  MOV R0, UR21 ;  /* 0x0000001500007c02 */ /* 0x000fce0008000f00 */
.L_x_189:
[----:B-1----:R1:W3:Y:S02]  /*97d0*/  SYNCS.PHASECHK.TRANS64.TRYWAIT P0, [R0+URZ+0x60], R2 ;  /* 0x00006002000075a7 */ /* 0x0022e400080011ff */
[----:B---3--:R-:W-:Y:S05]  /*97e0*/  @!P0 NANOSLEEP.SYNCS 0x989680 ;  /* 0x009896800000895d */ /* 0x008fea0003900000 */
[----:B------:R-:W3:Y:S02]  /*97f0*/  @!P0 SYNCS.PHASECHK.TRANS64 P0, [R0+URZ+0x60], R2 ;  /* 0x00006002000085a7 */ /* 0x000ee400080010ff */
[----:B---3--:R-:W-:Y:S05]  /*9800*/  @!P0 BRA `(.L_x_189) ;  /* 0xfffffffc00f08947 */ /* 0x008fea000383ffff */
[----:B------:R-:W-:Y:S05]  /*9810*/  BRA `(.L_x_190) ;  /* 0xffffffbc00847947 */ /* 0x000fea000383ffff */
.L_x_98:
[----:B-1----:R-:W-:-:S07]  /*9820*/  MOV R0, UR21 ;  /* 0x0000001500007c02 */ /* 0x002fce0008000f00 */
.L_x_191:
[----:B-1----:R1:W3:Y:S02]  /*9830*/  SYNCS.PHASECHK.TRANS64.TRYWAIT P0, [R0+URZ+0x68], R2 ;  /* 0x00006802000075a7 */ /* 0x0022e400080011ff */
[----:B---3--:R-:W-:Y:S05]  /*9840*/  @!P0 NANOSLEEP.SYNCS 0x989680 ;  /* 0x009896800000895d */ /* 0x008fea0003900000 */
[----:B------:R-:W3:Y:S02]  /*9850*/  @!P0 SYNCS.PHASECHK.TRANS64 P0, [R0+URZ+0x68], R2 ;  /* 0x00006802000085a7 */ /* 0x000ee400080010ff */
[----:B---3--:R-:W-:Y:S05]  /*9860*/  @!P0 BRA `(.L_x_191) ;  /* 0xfffffffc00f08947 */ /* 0x008fea000383ffff */
[----:B------:R-:W-:Y:S05]  /*9870*/  BRA `(.L_x_192) ;  /* 0xffffffbc00747947 */ /* 0x000fea000383ffff */
.L_x_99:
[----:B-1----:R-:W-:-:S07]  /*9880*/  MOV R0, UR21 ;  /* 0x0000001500007c02 */ /* 0x002fce0008000f00 */
.L_x_193:
[----:B-1----:R1:W3:Y:S02]  /*9890*/  SYNCS.PHASECHK.TRANS64.TRYWAIT P0, [R0+URZ+0x70], R2 ;  /* 0x00007002000075a7 */ /* 0x0022e400080011ff */
[----:B---3--:R-:W-:Y:S05]  /*98a0*/  @!P0 NANOSLEEP.SYNCS 0x989680 ;  /* 0x009896800000895d */ /* 0x008fea0003900000 */
[----:B------:R-:W3:Y:S02]  /*98b0*/  @!P0 SYNCS.PHASECHK.TRANS64 P0, [R0+URZ+0x70], R2 ;  /* 0x00007002000085a7 */ /* 0x000ee400080010ff */
[----:B---3--:R-:W-:Y:S05]  /*98c0*/  @!P0 BRA `(.L_x_193) ;  /* 0xfffffffc00f08947 */ /* 0x008fea000383ffff */
[----:B------:R-:W-:Y:S05]  /*98d0*/  BRA `(.L_x_194) ;  /* 0xffffffbc00647947 */ /* 0x000fea000383ffff */
.L_x_101:
[----:B-1----:R1:W2:Y:S02]  /*98e0*/  SYNCS.PHASECHK.TRANS64.TRYWAIT P0, [R3+URZ+0x90], R0 ;  /* 0x00009000030075a7 */ /* 0x0022a400080011ff */
[----:B--2---:R-:W-:Y:S05]  /*98f0*/  @!P0 NANOSLEEP.SYNCS 0x989680 ;  /* 0x009896800000895d */ /* 0x004fea0003900000 */
[----:B------:R-:W2:Y:S02]  /*9900*/  @!P0 SYNCS.PHASECHK.TRANS64 P0, [R3+URZ+0x90], R0 ;  /* 0x00009000030085a7 */ /* 0x000ea400080010ff */
[----:B--2---:R-:W-:Y:S05]  /*9910*/  @!P0 BRA `(.L_x_101) ;  /* 0xfffffffc00f08947 */ /* 0x004fea000383ffff */
[----:B------:R-:W-:Y:S05]  /*9920*/  BRA `(.L_x_195) ;  /* 0xffffffc000307947 */ /* 0x000fea000383ffff */
.L_x_112:
[----:B-1----:R-:W-:Y:S04]  /*9930*/  MOV R2, UR43 ;  /* 0x0000002b00027c02 */ /* 0x002fe80008000f00 */
[----:B------:R1:W2:Y:S03]  /*9940*/  SYNCS.PHASECHK.TRANS64.TRYWAIT P1, [R2+URZ+0x40], R3 ;  /* 0x00004003020075a7 */ /* 0x0002a600080211ff */
[----:B--2---:R-:W-:Y:S05]  /*9950*/  @!P1 NANOSLEEP.SYNCS 0x989680 ;  /* 0x009896800000995d */ /* 0x004fea0003900000 */
[----:B------:R-:W2:Y:S02]  /*9960*/  @!P1 SYNCS.PHASECHK.TRANS64 P1, [R2+URZ+0x40], R3 ;  /* 0x00004003020095a7 */ /* 0x000ea400080210ff */
[----:B--2---:R-:W-:Y:S05]  /*9970*/  @!P1 BRA `(.L_x_112) ;  /* 0xfffffffc00ec9947 */ /* 0x004fea000383ffff */
[----:B------:R-:W-:Y:S05]  /*9980*/  BRA `(.L_x_111) ;  /* 0xffffffcc009c7947 */ /* 0x000fea000383ffff */
.L_x_114:
[----:B-1----:R1:W4:Y:S02]  /*9990*/  SYNCS.PHASECHK.TRANS64.TRYWAIT P0, [R53+URZ+0xb0], R0 ;  /* 0x0000b000350075a7 */ /* 0x00232400080011ff */
[----:B----4-:R-:W-:Y:S05]  /*99a0*/  @!P0 NANOSLEEP.SYNCS 0x989680 ;  /* 0x009896800000895d */ /* 0x010fea0003900000 */
[----:B------:R-:W4:Y:S02]  /*99b0*/  @!P0 SYNCS.PHASECHK.TRANS64 P0, [R53+URZ+0xb0], R0 ;  /* 0x0000b000350085a7 */ /* 0x000f2400080010ff */
[----:B----4-:R-:W-:Y:S05]  /*99c0*/  @!P0 BRA `(.L_x_114) ;  /* 0xfffffffc00f08947 */ /* 0x010fea000383ffff */
[----:B------:R-:W-:Y:S05]  /*99d0*/  BRA `(.L_x_113) ;  /* 0xffffffcc00bc7947 */ /* 0x000fea000383ffff */
.L_x_123:
[----:B--2---:R2:W3:Y:S02]  /*99e0*/  SYNCS.PHASECHK.TRANS64.TRYWAIT P0, [R2+URZ+0x40], R0 ;  /* 0x00004000020075a7 */ /* 0x0044e400080011ff */
[----:B---3--:R-:W-:Y:S05]  /*99f0*/  @!P0 NANOSLEEP.SYNCS 0x989680 ;  /* 0x009896800000895d */ /* 0x008fea0003900000 */
[----:B------:R-:W3:Y:S02]  /*9a00*/  @!P0 SYNCS.PHASECHK.TRANS64 P0, [R2+URZ+0x40], R0 ;  /* 0x00004000020085a7 */ /* 0x000ee400080010ff */
[----:B---3--:R-:W-:Y:S05]  /*9a10*/  @!P0 BRA `(.L_x_123) ;  /* 0xfffffffc00f08947 */ /* 0x008fea000383ffff */
[----:B------:R-:W-:Y:S05]  /*9a20*/  BRA `(.L_x_122) ;  /* 0xffffffd400cc7947 */ /* 0x000fea000383ffff */
.L_x_131:
[----:B--2---:R2:W3:Y:S02]  /*9a30*/  SYNCS.PHASECHK.TRANS64.TRYWAIT P0, [R2+URZ+0x40], R4 ;  /* 0x00004004020075a7 */ /* 0x0044e400080011ff */
[----:B---3--:R-:W-:Y:S05]  /*9a40*/  @!P0 NANOSLEEP.SYNCS 0x989680 ;  /* 0x009896800000895d */ /* 0x008fea0003900000 */
[----:B------:R-:W3:Y:S02]  /*9a50*/  @!P0 SYNCS.PHASECHK.TRANS64 P0, [R2+URZ+0x40], R4 ;  /* 0x00004004020085a7 */ /* 0x000ee400080010ff */
[----:B---3--:R-:W-:Y:S05]  /*9a60*/  @!P0 BRA `(.L_x_131) ;  /* 0xfffffffc00f08947 */ /* 0x008fea000383ffff */
[----:B------:R-:W-:Y:S05]  /*9a70*/  BRA `(.L_x_130) ;  /* 0xffffffdc00ec7947 */ /* 0x000fea000383ffff */
.L_x_139:
[----:B--2---:R2:W3:Y:S02]  /*9a80*/  SYNCS.PHASECHK.TRANS64.TRYWAIT P0, [R3+URZ+0x40], R0 ;  /* 0x00004000030075a7 */ /* 0x0044e400080011ff */
[----:B---3--:R-:W-:Y:S05]  /*9a90*/  @!P0 NANOSLEEP.SYNCS 0x989680 ;  /* 0x009896800000895d */ /* 0x008fea0003900000 */
[----:B------:R-:W3:Y:S02]  /*9aa0*/  @!P0 SYNCS.PHASECHK.TRANS64 P0, [R3+URZ+0x40], R0 ;  /* 0x00004000030085a7 */ /* 0x000ee400080010ff */
[----:B---3--:R-:W-:Y:S05]  /*9ab0*/  @!P0 BRA `(.L_x_139) ;  /* 0xfffffffc00f08947 */ /* 0x008fea000383ffff */
[----:B------:R-:W-:Y:S05]  /*9ac0*/  BRA `(.L_x_138) ;  /* 0xffffffe8000c7947 */ /* 0x000fea000383ffff */
        .weak           $__internal_0_$__cuda_sm10x_tcgen05_guardrail_trap_col_being_dealloced_not_returned_by_alloc
        .type           $__internal_0_$__cuda_sm10x_tcgen05_guardrail_trap_col_being_dealloced_not_returned_by_alloc,@function
        .size           $__internal_0_$__cuda_sm10x_tcgen05_guardrail_trap_col_being_dealloced_not_returned_by_alloc,($__internal_1_$__cuda_sm10x_tcgen05_guardrail_trap_phase_invalid_during_alloc - $__internal_0_$__cuda_sm10x_tcgen05_guardrail_trap_col_being_dealloced_not_returned_by_alloc)
$__internal_0_$__cuda_sm10x_tcgen05_guardrail_trap_col_being_dealloced_not_returned_by_alloc:
[----:B------:R-:W-:Y:S05]  /*9ad0*/  BPT.TRAP 0x1 ;  /* 0x000000040000795c */ /* 0x000fea0000300000 */
[----:B------:R-:W-:-:S04]  /*9ae0*/  HFMA2 R3, -RZ, RZ, 0, 0 ;  /* 0x00000000ff037431 */ /* 0x000fc800000001ff */
[----:B------:R-:W-:Y:S05]  /*9af0*/  RET.REL.NODEC R2 `(_ZN7cutlass13device_kernelINS_4gemm6kernel13GemmUniversalIN4cute5tupleIJiiiiEEENS1_10collective13CollectiveMmaINS1_35MainloopSm100TmaUmmaWarpSpecializedILi4ELi2ELi4ENS5_IJNS4_1CILi2EEESB_NSA_ILi1EEEEEEEENS5_IJNSA_ILi128EEESF_NSA_ILi64EEEEEENS_6half_tENS5_IJlSC_lEEESI_SJ_NS4_8TiledMMAINS4_8MMA_AtomIJNS4_26SM100_MMA_F16BF16_2x1SM_SSISI_SI_fLi128ELi128ELNS4_4UMMA5MajorE0ELSO_0ELNSN_7ScaleInE0ELSP_0EEEEEENS4_6LayoutINS5_IJSC_SC_SC_EEENS5_IJNSA_ILi0EEESU_SU_EEEEENS5_IJNS4_10UnderscoreESX_SX_EEEEENS4_28SM100_TMA_2SM_LOAD_MULTICASTENS4_14ComposedLayoutINS4_7SwizzleILi3ELi4ELi3EEENS4_18smem_ptr_flag_bitsILi16EEENSS_INS5_IJNSA_ILi8EEESG_EEENS5_IJSG_SC_EEEEEEEvNS4_8identityENS4_18SM100_TMA_2SM_LOADES1A_vS1B_EENS_8epilogue10collective18CollectiveEpilogueINS1E_23Sm100TmaWarpSpecializedILi4ELi2ELi16ELb1ELb0EEEJNS5_IJSG_SF_SG_EEENS5_IJNSS_ISG_SC_EENSS_INS5_IJNSA_ILi16EEESB_EEENS5_IJSC_SG_EEEEEEEESI_SJ_SI_SJ_NS1E_6fusion15FusionCallbacksIS1I_NS1Q_17LinearCombinationISI_fSI_fLNS_15FloatRoundStyleE2EEES1J_S1P_JEEENS4_5SM1004TMEM4LOAD26SM100_TMEM_LOAD_32dp32b16xENS4_13SM90_TMA_LOADENS11_INS12_ILi1ELi4ELi3EEES15_NSS_INS5_IJS16_S1L_EEENS5_IJS1L_SC_EEEEEEENS4_39AutoVectorizingCopyWithAssumedAlignmentILi128EEENS4_14SM90_TMA_STOREES25_S27_S27_EEEvvEEEEvNT_6ParamsE) ;  /* 0xffffff6402407950 */ /* 0x000fea0003c3ffff */
        .weak           $__internal_1_$__cuda_sm10x_tcgen05_guardrail_trap_phase_invalid_during_alloc
        .type           $__internal_1_$__cuda_sm10x_tcgen05_guardrail_trap_phase_invalid_during_alloc,@function
        .size           $__internal_1_$__cuda_sm10x_tcgen05_guardrail_trap_phase_invalid_during_alloc,($__internal_2_$__cuda_sm10x_tcgen05_guardrail_trap_unallocated_columns_being_dealloced - $__internal_1_$__cuda_sm10x_tcgen05_guardrail_trap_phase_invalid_during_alloc)
$__internal_1_$__cuda_sm10x_tcgen05_guardrail_trap_phase_invalid_during_alloc:
[----:B------:R-:W-:Y:S05]  /*9b00*/  BPT.TRAP 0x1 ;  /* 0x000000040000795c */ /* 0x000fea0000300000 */
[----:B------:R-:W-:-:S04]  /*9b10*/  MOV R5, 0x0 ;  /* 0x0000000000057802 */ /* 0x000fc80000000f00 */
[----:B------:R-:W-:Y:S05]  /*9b20*/  RET.REL.NODEC R4 `(_ZN7cutlass13device_kernelINS_4gemm6kernel13GemmUniversalIN4cute5tupleIJiiiiEEENS1_10collective13CollectiveMmaINS1_35MainloopSm100TmaUmmaWarpSpecializedILi4ELi2ELi4ENS5_IJNS4_1CILi2EEESB_NSA_ILi1EEEEEEEENS5_IJNSA_ILi128EEESF_NSA_ILi64EEEEEENS_6half_tENS5_IJlSC_lEEESI_SJ_NS4_8TiledMMAINS4_8MMA_AtomIJNS4_26SM100_MMA_F16BF16_2x1SM_SSISI_SI_fLi128ELi128ELNS4_4UMMA5MajorE0ELSO_0ELNSN_7ScaleInE0ELSP_0EEEEEENS4_6LayoutINS5_IJSC_SC_SC_EEENS5_IJNSA_ILi0EEESU_SU_EEEEENS5_IJNS4_10UnderscoreESX_SX_EEEEENS4_28SM100_TMA_2SM_LOAD_MULTICASTENS4_14ComposedLayoutINS4_7SwizzleILi3ELi4ELi3EEENS4_18smem_ptr_flag_bitsILi16EEENSS_INS5_IJNSA_ILi8EEESG_EEENS5_IJSG_SC_EEEEEEEvNS4_8identityENS4_18SM100_TMA_2SM_LOADES1A_vS1B_EENS_8epilogue10collective18CollectiveEpilogueINS1E_23Sm100TmaWarpSpecializedILi4ELi2ELi16ELb1ELb0EEEJNS5_IJSG_SF_SG_EEENS5_IJNSS_ISG_SC_EENSS_INS5_IJNSA_ILi16EEESB_EEENS5_IJSC_SG_EEEEEEEESI_SJ_SI_SJ_NS1E_6fusion15FusionCallbacksIS1I_NS1Q_17LinearCombinationISI_fSI_fLNS_15FloatRoundStyleE2EEES1J_S1P_JEEENS4_5SM1004TMEM4LOAD26SM100_TMEM_LOAD_32dp32b16xENS4_13SM90_TMA_LOADENS11_INS12_ILi1ELi4ELi3EEES15_NSS_INS5_IJS16_S1L_EEENS5_IJS1L_SC_EEEEEEENS4_39AutoVectorizingCopyWithAssumedAlignmentILi128EEENS4_14SM90_TMA_STOREES25_S27_S27_EEEvvEEEEvNT_6ParamsE) ;  /* 0xffffff6404347950 */ /* 0x000fea0003c3ffff */
        .weak           $__internal_2_$__cuda_sm10x_tcgen05_guardrail_trap_unallocated_columns_being_dealloced
        .type           $__internal_2_$__cuda_sm10x_tcgen05_guardrail_trap_unallocated_columns_being_dealloced,@function
        .size           $__internal_2_$__cuda_sm10x_tcgen05_guardrail_trap_unallocated_columns_being_dealloced,(.L_x_197 - $__internal_2_$__cuda_sm10x_tcgen05_guardrail_trap_unallocated_columns_being_dealloced)
$__internal_2_$__cuda_sm10x_tcgen05_guardrail_trap_unallocated_columns_being_dealloced:
[----:B------:R-:W-:Y:S05]  /*9b30*/  BPT.TRAP 0x1 ;  /* 0x000000040000795c */ /* 0x000fea0000300000 */
[----:B------:R-:W-:-:S04]  /*9b40*/  HFMA2 R3, -RZ, RZ, 0, 0 ;  /* 0x00000000ff037431 */ /* 0x000fc800000001ff */
[----:B------:R-:W-:Y:S05]  /*9b50*/  RET.REL.NODEC R2 `(_ZN7cutlass13device_kernelINS_4gemm6kernel13GemmUniversalIN4cute5tupleIJiiiiEEENS1_10collective13CollectiveMmaINS1_35MainloopSm100TmaUmmaWarpSpecializedILi4ELi2ELi4ENS5_IJNS4_1CILi2EEESB_NSA_ILi1EEEEEEEENS5_IJNSA_ILi128EEESF_NSA_ILi64EEEEEENS_6half_tENS5_IJlSC_lEEESI_SJ_NS4_8TiledMMAINS4_8MMA_AtomIJNS4_26SM100_MMA_F16BF16_2x1SM_SSISI_SI_fLi128ELi128ELNS4_4UMMA5MajorE0ELSO_0ELNSN_7ScaleInE0ELSP_0EEEEEENS4_6LayoutINS5_IJSC_SC_SC_EEENS5_IJNSA_ILi0EEESU_SU_EEEEENS5_IJNS4_10UnderscoreESX_SX_EEEEENS4_28SM100_TMA_2SM_LOAD_MULTICASTENS4_14ComposedLayoutINS4_7SwizzleILi3ELi4ELi3EEENS4_18smem_ptr_flag_bitsILi16EEENSS_INS5_IJNSA_ILi8EEESG_EEENS5_IJSG_SC_EEEEEEEvNS4_8identityENS4_18SM100_TMA_2SM_LOADES1A_vS1B_EENS_8epilogue10collective18CollectiveEpilogueINS1E_23Sm100TmaWarpSpecializedILi4ELi2ELi16ELb1ELb0EEEJNS5_IJSG_SF_SG_EEENS5_IJNSS_ISG_SC_EENSS_INS5_IJNSA_ILi16EEESB_EEENS5_IJSC_SG_EEEEEEEESI_SJ_SI_SJ_NS1E_6fusion15FusionCallbacksIS1I_NS1Q_17LinearCombinationISI_fSI_fLNS_15FloatRoundStyleE2EEES1J_S1P_JEEENS4_5SM1004TMEM4LOAD26SM100_TMEM_LOAD_32dp32b16xENS4_13SM90_TMA_LOADENS11_INS12_ILi1ELi4ELi3EEES15_NSS_INS5_IJS16_S1L_EEENS5_IJS1L_SC_EEEEEEENS4_39AutoVectorizingCopyWithAssumedAlignmentILi128EEENS4_14SM90_TMA_STOREES25_S27_S27_EEEvvEEEEvNT_6ParamsE) ;  /* 0xffffff6402287950 */ /* 0x000fea0003c3ffff */
.L_x_196:
[----:B------:R-:W-:-:S00]  /*9b60*/  BRA `(.L_x_196) ;  /* 0xfffffffc00fc7947 */ /* 0x000fc0000383ffff */
[----:B------:R-:W-:-:S00]  /*9b70*/  NOP ;  /* 0x0000000000007918 */ /* 0x000fc00000000000 */
        /* <DEDUP_REMOVED lines=8> */
.L_x_197:


//--------------------- .nv.global.init           --------------------------
	.section	.nv.global.init,"aw",@progbits
.nv.global.init:
	.type		$str$27,@object
	.size		$str$27,($str$28 - $str$27)
$str$27:
        /*0000*/ 	.byte	0x28, 0x61, 0x64, 0x64, 0x72, 0x65, 0x73, 0x73, 0x20, 0x26, 0x20, 0x6d, 0x61, 0x73, 0x6b, 0x29
        /*0010*/ 	.byte	0x20, 0x3d, 0x3d, 0x20, 0x30, 0x00
	.type		$str$28,@object
	.size		$str$28,($str$26 - $str$28)
$str$28:
        /*0016*/ 	.byte	0x2f, 0x74, 0x6d, 0x70, 0x2f, 0x63, 0x75, 0x74, 0x6c, 0x61, 0x73, 0x73, 0x5f, 0x73, 0x77, 0x65
        /*0026*/ 	.byte	0x65, 0x70, 0x5f, 0x73, 0x72, 0x63, 0x2f, 0x69, 0x6e, 0x63, 0x6c, 0x75, 0x64, 0x65, 0x2f, 0x63
        /*0036*/ 	.byte	0x75, 0x74, 0x65, 0x2f, 0x70, 0x6f, 0x69, 0x6e, 0x74, 0x65, 0x72, 0x5f, 0x66, 0x6c, 0x61, 0x67
        /*0046*/ 	.byte	0x67, 0x65, 0x64, 0x2e, 0x68, 0x70, 0x70, 0x00
	.type		$str$26,@object
	.size		$str$26,($str$25 - $str$26)
$str$26:
        /*004e*/ 	.byte	0x2f, 0x74, 0x6d, 0x70, 0x2f, 0x63, 0x75, 0x74, 0x6c, 0x61, 0x73, 0x73, 0x5f, 0x73, 0x77, 0x65
        /*005e*/ 	.byte	0x65, 0x70, 0x5f, 0x73, 0x72, 0x63, 0x2f, 0x69, 0x6e, 0x63, 0x6c, 0x75, 0x64, 0x65, 0x2f, 0x63
        /*006e*/ 	.byte	0x75, 0x74, 0x65, 0x2f, 0x61, 0x74, 0x6f, 0x6d, 0x2f, 0x63, 0x6f, 0x70, 0x79, 0x5f, 0x74, 0x72
        /*007e*/ 	.byte	0x61, 0x69, 0x74, 0x73, 0x5f, 0x73, 0x6d, 0x31, 0x30, 0x30, 0x2e, 0x68, 0x70, 0x70, 0x00
	.type		$str$25,@object
	.size		$str$25,(__unnamed_1 - $str$25)
$str$25:
        /*008d*/ 	.byte	0x28, 0x28, 0x75, 0x69, 0x6e, 0x74, 0x33, 0x32, 0x5f, 0x74, 0x28, 0x74, 0x68, 0x72, 0x65, 0x61
        /*009d*/ 	.byte	0x64, 0x49, 0x64, 0x78, 0x2e, 0x78, 0x29, 0x20, 0x2f, 0x20, 0x33, 0x32, 0x29, 0x20, 0x25, 0x20
        /*00ad*/ 	.byte	0x34, 0x29, 0x20, 0x3d, 0x3d, 0x20, 0x28, 0x28, 0x28, 0x74, 0x6d, 0x65, 0x6d, 0x5f, 0x61, 0x64
        /*00bd*/ 	.byte	0x64, 0x72, 0x20, 0x3e, 0x3e, 0x20, 0x31, 0x36, 0x29, 0x20, 0x2f, 0x20, 0x33, 0x32, 0x29, 0x20
        /*00cd*/ 	.byte	0x25, 0x20, 0x34, 0x29, 0x00
	.type		__unnamed_1,@object
	.size		__unnamed_1,(__unnamed_2 - __unnamed_1)
__unnamed_1:
        /*00d2*/ 	.byte	0x61, 0x75, 0x74, 0x6f, 0x20, 0x63, 0x75, 0x74, 0x65, 0x3a, 0x3a, 0x61, 0x73, 0x5f, 0x70, 0x6f
        /* <DEDUP_REMOVED lines=24> */
        /*0262*/ 	.byte	0x34, 0x38, 0x3e, 0x3e, 0x3e, 0x3e, 0x5d, 0x00
	.type		__unnamed_2,@object
	.size		__unnamed_2,(.L_2 - __unnamed_2)
__unnamed_2:
        /* <DEDUP_REMOVED lines=40> */
        /*04ea*/ 	.byte	0x3a, 0x3a, 0x43, 0x3c, 0x30, 0x3e, 0x3e, 0x3e, 0x3e, 0x5d, 0x00
.L_2:


//--------------------- .nv.shared._ZN7cutlass13device_kernelINS_4gemm6kernel13GemmUniversalIN4cute5tupleIJiiiiEEENS1_10collective13CollectiveMmaINS1_35MainloopSm100TmaUmmaWarpSpecializedILi4ELi2ELi4ENS5_IJNS4_1CILi2EEESB_NSA_ILi1EEEEEEEENS5_IJNSA_ILi128EEESF_NSA_ILi64EEEEEENS_6half_tENS5_IJlSC_lEEESI_SJ_NS4_8TiledMMAINS4_8MMA_AtomIJNS4_26SM100_MMA_F16BF16_2x1SM_SSISI_SI_fLi128ELi128ELNS4_4UMMA5MajorE0ELSO_0ELNSN_7ScaleInE0ELSP_0EEEEEENS4_6LayoutINS5_IJSC_SC_SC_EEENS5_IJNSA_ILi0EEESU_SU_EEEEENS5_IJNS4_10UnderscoreESX_SX_EEEEENS4_28SM100_TMA_2SM_LOAD_MULTICASTENS4_14ComposedLayoutINS4_7SwizzleILi3ELi4ELi3EEENS4_18smem_ptr_flag_bitsILi16EEENSS_INS5_IJNSA_ILi8EEESG_EEENS5_IJSG_SC_EEEEEEEvNS4_8identityENS4_18SM100_TMA_2SM_LOADES1A_vS1B_EENS_8epilogue10collective18CollectiveEpilogueINS1E_23Sm100TmaWarpSpecializedILi4ELi2ELi16ELb1ELb0EEEJNS5_IJSG_SF_SG_EEENS5_IJNSS_ISG_SC_EENSS_INS5_IJNSA_ILi16EEESB_EEENS5_IJSC_SG_EEEEEEEESI_SJ_SI_SJ_NS1E_6fusion15FusionCallbacksIS1I_NS1Q_17LinearCombinationISI_fSI_fLNS_15FloatRoundStyleE2EEES1J_S1P_JEEENS4_5SM1004TMEM4LOAD26SM100_TMEM_LOAD_32dp32b16xENS4_13SM90_TMA_LOADENS11_INS12_ILi1ELi4ELi3EEES15_NSS_INS5_IJS16_S1L_EEENS5_IJS1L_SC_EEEEEEENS4_39AutoVectorizingCopyWithAssumedAlignmentILi128EEENS4_14SM90_TMA_STOREES25_S27_S27_EEEvvEEEEvNT_6ParamsE --------------------------
	.section	.nv.shared._ZN7cutlass13device_kernelINS_4gemm6kernel13GemmUniversalIN4cute5tupleIJiiiiEEENS1_10collective13CollectiveMmaINS1_35MainloopSm100TmaUmmaWarpSpecializedILi4ELi2ELi4ENS5_IJNS4_1CILi2EEESB_NSA_ILi1EEEEEEEENS5_IJNSA_ILi128EEESF_NSA_ILi64EEEEEENS_6half_tENS5_IJlSC_lEEESI_SJ_NS4_8TiledMMAINS4_8MMA_AtomIJNS4_26SM100_MMA_F16BF16_2x1SM_SSISI_SI_fLi128ELi128ELNS4_4UMMA5MajorE0ELSO_0ELNSN_7ScaleInE0ELSP_0EEEEEENS4_6LayoutINS5_IJSC_SC_SC_EEENS5_IJNSA_ILi0EEESU_SU_EEEEENS5_IJNS4_10UnderscoreESX_SX_EEEEENS4_28SM100_TMA_2SM_LOAD_MULTICASTENS4_14ComposedLayoutINS4_7SwizzleILi3ELi4ELi3EEENS4_18smem_ptr_flag_bitsILi16EEENSS_INS5_IJNSA_ILi8EEESG_EEENS5_IJSG_SC_EEEEEEEvNS4_8identityENS4_18SM100_TMA_2SM_LOADES1A_vS1B_EENS_8epilogue10collective18CollectiveEpilogueINS1E_23Sm100TmaWarpSpecializedILi4ELi2ELi16ELb1ELb0EEEJNS5_IJSG_SF_SG_EEENS5_IJNSS_ISG_SC_EENSS_INS5_IJNSA_ILi16EEESB_EEENS5_IJSC_SG_EEEEEEEESI_SJ_SI_SJ_NS1E_6fusion15FusionCallbacksIS1I_NS1Q_17LinearCombinationISI_fSI_fLNS_15FloatRoundStyleE2EEES1J_S1P_JEEENS4_5SM1004TMEM4LOAD26SM100_TMEM_LOAD_32dp32b16xENS4_13SM90_TMA_LOADENS11_INS12_ILi1ELi4ELi3EEES15_NSS_INS5_IJS16_S1L_EEENS5_IJS1L_SC_EEEEEEENS4_39AutoVectorizingCopyWithAssumedAlignmentILi128EEENS4_14SM90_TMA_STOREES25_S27_S27_EEEvvEEEEvNT_6ParamsE,"aw",@nobits
	.sectionflags	@""
	.align	16
	.zero		1024


//--------------------- .nv.shared.reserved.0     --------------------------
	.section	.nv.shared.reserved.0,"aw",@nobits
	.weak		__nv_reservedSMEM_offset_0_alias
	.size		__nv_reservedSMEM_offset_0_alias, 0, 64
	.other		__nv_reservedSMEM_offset_0_alias,@"STO_CUDA_RESERVED_SHARED STV_DEFAULT"
__nv_reservedSMEM_offset_0_alias:
	.zero		0
.nv.shared.reserved.0:
	.zero		64
	.weak		__nv_reservedSMEM_tcgen05_partition
	.type		__nv_reservedSMEM_tcgen05_partition,@object
	.size		__nv_reservedSMEM_tcgen05_partition,(.L_0 - __nv_reservedSMEM_tcgen05_partition)
__nv_reservedSMEM_tcgen05_partition:
	.zero		32
.L_0:


//--------------------- .nv.global                --------------------------
	.section	.nv.global,"aw",@nobits
.nv.global:
	.type		_ZN40_INTERNAL_d93e2f8a_4_k_cu_455ea775_362114cute1_E,@object
	.size		_ZN40_INTERNAL_d93e2f8a_4_k_cu_455ea775_362114cute1_E,(_ZN40_INTERNAL_d93e2f8a_4_k_cu_455ea775_362114cuda3std3__45__cpo6cbeginE - _ZN40_INTERNAL_d93e2f8a_4_k_cu_455ea775_362114cute1_E)
_ZN40_INTERNAL_d93e2f8a_4_k_cu_455ea775_362114cute1_E:
	.zero		1
	.type		_ZN40_INTERNAL_d93e2f8a_4_k_cu_455ea775_362114cuda3std3__45__cpo6cbeginE,@object
	.size		_ZN40_INTERNAL_d93e2f8a_4_k_cu_455ea775_362114cuda3std3__45__cpo6cbeginE,(_ZN40_INTERNAL_d93e2f8a_4_k_cu_455ea775_362114cuda3std3__48in_placeE - _ZN40_INTERNAL_d93e2f8a_4_k_cu_455ea775_362114cuda3std3__45__cpo6cbeginE)
_ZN40_INTERNAL_d93e2f8a_4_k_cu_455ea775_362114cuda3std3__45__cpo6cbeginE:
	.zero		1
	.type		_ZN40_INTERNAL_d93e2f8a_4_k_cu_455ea775_362114cuda3std3__48in_placeE,@object
	.size		_ZN40_INTERNAL_d93e2f8a_4_k_cu_455ea775_362114cuda3std3__48in_placeE,(_ZN40_INTERNAL_d93e2f8a_4_k_cu_455ea775_362114cuda3std6ranges3__45__cpo9iter_moveE - _ZN40_INTERNAL_d93e2f8a_4_k_cu_455ea775_362114cuda3std3__48in_placeE)
_ZN40_INTERNAL_d93e2f8a_4_k_cu_455ea775_362114cuda3std3__48in_placeE:
	.zero		1
	.type		_ZN40_INTERNAL_d93e2f8a_4_k_cu_455ea775_362114cuda3std6ranges3__45__cpo9iter_moveE,@object
	.size		_ZN40_INTERNAL_d93e2f8a_4_k_cu_455ea775_362114cuda3std6ranges3__45__cpo9iter_moveE,(_ZN40_INTERNAL_d93e2f8a_4_k_cu_455ea775_362114cuda3std3__45__cpo5beginE - _ZN40_INTERNAL_d93e2f8a_4_k_cu_455ea775_362114cuda3std6ranges3__45__cpo9iter_moveE)
_ZN40_INTERNAL_d93e2f8a_4_k_cu_455ea775_362114cuda3std6ranges3__45__cpo9iter_moveE:
	.zero		1
	.type		_ZN40_INTERNAL_d93e2f8a_4_k_cu_455ea775_362114cuda3std3__45__cpo5beginE,@object
	.size		_ZN40_INTERNAL_d93e2f8a_4_k_cu_455ea775_362114cuda3std3__45__cpo5beginE,(_ZN40_INTERNAL_d93e2f8a_4_k_cu_455ea775_362114cuda3std3__442_GLOBAL__N__d93e2f8a_4_k_cu_455ea775_362116ignoreE - _ZN40_INTERNAL_d93e2f8a_4_k_cu_455ea775_362114cuda3std3__45__cpo5beginE)
_ZN40_INTERNAL_d93e2f8a_4_k_cu_455ea775_362114cuda3std3__45__cpo5beginE:
	.zero		1
	.type		_ZN40_INTERNAL_d93e2f8a_4_k_cu_455ea775_362114cuda3std3__442_GLOBAL__N__d93e2f8a_4_k_cu_455ea775_362116ignoreE,@object
	.size		_ZN40_INTERNAL_d93e2f8a_4_k_cu_455ea775_362114cuda3std3__442_GLOBAL__N__d93e2f8a_4_k_cu_455ea775_362116ignoreE,(_ZN40_INTERNAL_d93e2f8a_4_k_cu_455ea775_362114cute7productE - _ZN40_INTERNAL_d93e2f8a_4_k_cu_455ea775_362114cuda3std3__442_GLOBAL__N__d93e2f8a_4_k_cu_455ea775_362116ignoreE)
_ZN40_INTERNAL_d93e2f8a_4_k_cu_455ea775_362114cuda3std3__442_GLOBAL__N__d93e2f8a_4_k_cu_455ea775_362116ignoreE:
	.zero		1
	.type		_ZN40_INTERNAL_d93e2f8a_4_k_cu_455ea775_362114cute7productE,@object
	.size		_ZN40_INTERNAL_d93e2f8a_4_k_cu_455ea775_362114cute7productE,(_ZN40_INTERNAL_d93e2f8a_4_k_cu_455ea775_362114cuda3std3__45__cpo3endE - _ZN40_INTERNAL_d93e2f8a_4_k_cu_455ea775_362114cute7productE)
_ZN40_INTERNAL_d93e2f8a_4_k_cu_455ea775_362114cute7productE:
	.zero		1
	.type		_ZN40_INTERNAL_d93e2f8a_4_k_cu_455ea775_362114cuda3std3__45__cpo3endE,@object
	.size		_ZN40_INTERNAL_d93e2f8a_4_k_cu_455ea775_362114cuda3std3__45__cpo3endE,(_ZN40_INTERNAL_d93e2f8a_4_k_cu_455ea775_362114cuda3std3__419piecewise_constructE - _ZN40_INTERNAL_d93e2f8a_4_k_cu_455ea775_362114cuda3std3__45__cpo3endE)
_ZN40_INTERNAL_d93e2f8a_4_k_cu_455ea775_362114cuda3std3__45__cpo3endE:
	.zero		1
	.type		_ZN40_INTERNAL_d93e2f8a_4_k_cu_455ea775_362114cuda3std3__419piecewise_constructE,@object
	.size		_ZN40_INTERNAL_d93e2f8a_4_k_cu_455ea775_362114cuda3std3__419piecewise_constructE,(_ZN40_INTERNAL_d93e2f8a_4_k_cu_455ea775_362114cuda3std3__45__cpo4cendE - _ZN40_INTERNAL_d93e2f8a_4_k_cu_455ea775_362114cuda3std3__419piecewise_constructE)
_ZN40_INTERNAL_d93e2f8a_4_k_cu_455ea775_362114cuda3std3__419piecewise_constructE:
	.zero		1
	.type		_ZN40_INTERNAL_d93e2f8a_4_k_cu_455ea775_362114cuda3std3__45__cpo4cendE,@object
	.size		_ZN40_INTERNAL_d93e2f8a_4_k_cu_455ea775_362114cuda3std3__45__cpo4cendE,(_ZN40_INTERNAL_d93e2f8a_4_k_cu_455ea775_362114cuda3std6ranges3__45__cpo4swapE - _ZN40_INTERNAL_d93e2f8a_4_k_cu_455ea775_362114cuda3std3__45__cpo4cendE)
_ZN40_INTERNAL_d93e2f8a_4_k_cu_455ea775_362114cuda3std3__45__cpo4cendE:
	.zero		1
	.type		_ZN40_INTERNAL_d93e2f8a_4_k_cu_455ea775_362114cuda3std6ranges3__45__cpo4swapE,@object
	.size		_ZN40_INTERNAL_d93e2f8a_4_k_cu_455ea775_362114cuda3std6ranges3__45__cpo4swapE,(.L_10 - _ZN40_INTERNAL_d93e2f8a_4_k_cu_455ea775_362114cuda3std6ranges3__45__cpo4swapE)
_ZN40_INTERNAL_d93e2f8a_4_k_cu_455ea775_362114cuda3std6ranges3__45__cpo4swapE:
	.zero		1
.L_10:


//--------------------- .nv.constant0._ZN7cutlass13device_kernelINS_4gemm6kernel13GemmUniversalIN4cute5tupleIJiiiiEEENS1_10collective13CollectiveMmaINS1_35MainloopSm100TmaUmmaWarpSpecializedILi4ELi2ELi4ENS5_IJNS4_1CILi2EEESB_NSA_ILi1EEEEEEEENS5_IJNSA_ILi128EEESF_NSA_ILi64EEEEEENS_6half_tENS5_IJlSC_lEEESI_SJ_NS4_8TiledMMAINS4_8MMA_AtomIJNS4_26SM100_MMA_F16BF16_2x1SM_SSISI_SI_fLi128ELi128ELNS4_4UMMA5MajorE0ELSO_0ELNSN_7ScaleInE0ELSP_0EEEEEENS4_6LayoutINS5_IJSC_SC_SC_EEENS5_IJNSA_ILi0EEESU_SU_EEEEENS5_IJNS4_10UnderscoreESX_SX_EEEEENS4_28SM100_TMA_2SM_LOAD_MULTICASTENS4_14ComposedLayoutINS4_7SwizzleILi3ELi4ELi3EEENS4_18smem_ptr_flag_bitsILi16EEENSS_INS5_IJNSA_ILi8EEESG_EEENS5_IJSG_SC_EEEEEEEvNS4_8identityENS4_18SM100_TMA_2SM_LOADES1A_vS1B_EENS_8epilogue10collective18CollectiveEpilogueINS1E_23Sm100TmaWarpSpecializedILi4ELi2ELi16ELb1ELb0EEEJNS5_IJSG_SF_SG_EEENS5_IJNSS_ISG_SC_EENSS_INS5_IJNSA_ILi16EEESB_EEENS5_IJSC_SG_EEEEEEEESI_SJ_SI_SJ_NS1E_6fusion15FusionCallbacksIS1I_NS1Q_17LinearCombinationISI_fSI_fLNS_15FloatRoundStyleE2EEES1J_S1P_JEEENS4_5SM1004TMEM4LOAD26SM100_TMEM_LOAD_32dp32b16xENS4_13SM90_TMA_LOADENS11_INS12_ILi1ELi4ELi3EEES15_NSS_INS5_IJS16_S1L_EEENS5_IJS1L_SC_EEEEEEENS4_39AutoVectorizingCopyWithAssumedAlignmentILi128EEENS4_14SM90_TMA_STOREES25_S27_S27_EEEvvEEEEvNT_6ParamsE --------------------------
	.section	.nv.constant0._ZN7cutlass13device_kernelINS_4gemm6kernel13GemmUniversalIN4cute5tupleIJiiiiEEENS1_10collective13CollectiveMmaINS1_35MainloopSm100TmaUmmaWarpSpecializedILi4ELi2ELi4ENS5_IJNS4_1CILi2EEESB_NSA_ILi1EEEEEEEENS5_IJNSA_ILi128EEESF_NSA_ILi64EEEEEENS_6half_tENS5_IJlSC_lEEESI_SJ_NS4_8TiledMMAINS4_8MMA_AtomIJNS4_26SM100_MMA_F16BF16_2x1SM_SSISI_SI_fLi128ELi128ELNS4_4UMMA5MajorE0ELSO_0ELNSN_7ScaleInE0ELSP_0EEEEEENS4_6LayoutINS5_IJSC_SC_SC_EEENS5_IJNSA_ILi0EEESU_SU_EEEEENS5_IJNS4_10UnderscoreESX_SX_EEEEENS4_28SM100_TMA_2SM_LOAD_MULTICASTENS4_14ComposedLayoutINS4_7SwizzleILi3ELi4ELi3EEENS4_18smem_ptr_flag_bitsILi16EEENSS_INS5_IJNSA_ILi8EEESG_EEENS5_IJSG_SC_EEEEEEEvNS4_8identityENS4_18SM100_TMA_2SM_LOADES1A_vS1B_EENS_8epilogue10collective18CollectiveEpilogueINS1E_23Sm100TmaWarpSpecializedILi4ELi2ELi16ELb1ELb0EEEJNS5_IJSG_SF_SG_EEENS5_IJNSS_ISG_SC_EENSS_INS5_IJNSA_ILi16EEESB_EEENS5_IJSC_SG_EEEEEEEESI_SJ_SI_SJ_NS1E_6fusion15FusionCallbacksIS1I_NS1Q_17LinearCombinationISI_fSI_fLNS_15FloatRoundStyleE2EEES1J_S1P_JEEENS4_5SM1004TMEM4LOAD26SM100_TMEM_LOAD_32dp32b16xENS4_13SM90_TMA_LOADENS11_INS12_ILi1ELi4ELi3EEES15_NSS_INS5_IJS16_S1L_EEENS5_IJS1L_SC_EEEEEEENS4_39AutoVectorizingCopyWithAssumedAlignmentILi128EEENS4_14SM90_TMA_STOREES25_S27_S27_EEEvvEEEEvNT_6ParamsE,"a",@progbits
	.sectionflags	@""
	.align	4
.nv.constant0._ZN7cutlass13device_kernelINS_4gemm6kernel13GemmUniversalIN4cute5tupleIJiiiiEEENS1_10collective13CollectiveMmaINS1_35MainloopSm100TmaUmmaWarpSpecializedILi4ELi2ELi4ENS5_IJNS4_1CILi2EEESB_NSA_ILi1EEEEEEEENS5_IJNSA_ILi128EEESF_NSA_ILi64EEEEEENS_6half_tENS5_IJlSC_lEEESI_SJ_NS4_8TiledMMAINS4_8MMA_AtomIJNS4_26SM100_MMA_F16BF16_2x1SM_SSISI_SI_fLi128ELi128ELNS4_4UMMA5MajorE0ELSO_0ELNSN_7ScaleInE0ELSP_0EEEEEENS4_6LayoutINS5_IJSC_SC_SC_EEENS5_IJNSA_ILi0EEESU_SU_EEEEENS5_IJNS4_10UnderscoreESX_SX_EEEEENS4_28SM100_TMA_2SM_LOAD_MULTICASTENS4_14ComposedLayoutINS4_7SwizzleILi3ELi4ELi3EEENS4_18smem_ptr_flag_bitsILi16EEENSS_INS5_IJNSA_ILi8EEESG_EEENS5_IJSG_SC_EEEEEEEvNS4_8identityENS4_18SM100_TMA_2SM_LOADES1A_vS1B_EENS_8epilogue10collective18CollectiveEpilogueINS1E_23Sm100TmaWarpSpecializedILi4ELi2ELi16ELb1ELb0EEEJNS5_IJSG_SF_SG_EEENS5_IJNSS_ISG_SC_EENSS_INS5_IJNSA_ILi16EEESB_EEENS5_IJSC_SG_EEEEEEEESI_SJ_SI_SJ_NS1E_6fusion15FusionCallbacksIS1I_NS1Q_17LinearCombinationISI_fSI_fLNS_15FloatRoundStyleE2EEES1J_S1P_JEEENS4_5SM1004TMEM4LOAD26SM100_TMEM_LOAD_32dp32b16xENS4_13SM90_TMA_LOADENS11_INS12_ILi1ELi4ELi3EEES15_NSS_INS5_IJS16_S1L_EEENS5_IJS1L_SC_EEEEEEENS4_39AutoVectorizingCopyWithAssumedAlignmentILi128EEENS4_14SM90_TMA_STOREES25_S27_S27_EEEvvEEEEvNT_6ParamsE:
	.zero		2944


//--------------------- SYMBOLS --------------------------

	.type		.nv.reservedSmem.offset0,@object
	.size		.nv.reservedSmem.offset0,0x4
	.type		.nv.reservedSmem.cap,@object
	.size		.nv.reservedSmem.cap,0x4
	.type		__assertfail,@function
